	.target	sm_80

	.elftype	@"ET_EXEC"


//--------------------- .note.nv.tkinfo           --------------------------
	.section	.note.nv.tkinfo,"",@"SHT_NOTE"
	.sectionflags	@"SHF_NOTE_NV_TKINFO"
	.tkinfo
        /*0018*/ 	.word	0x00000002
        /*0030*/ 	.string	""
        /*0030*/ 	.string	"ptxas"
        /*0030*/ 	.string	"Cuda compilation tools, release 13.0, V13.0.88"
        /*0030*/ 	.string	"Build cuda_13.0.r13.0/compiler.36424714_0"
        /*0030*/ 	.string	"-v  -suppress-debug-info  -lineinfo  -arch sm_80 "



//--------------------- .note.nv.cuinfo           --------------------------
	.section	.note.nv.cuinfo,"",@"SHT_NOTE"
	.sectionflags	@"SHF_NOTE_NV_CUINFO"
        /*0018*/ 	.short	0x0002
        /*001a*/ 	.short	0x0050
        /*001c*/ 	.short	0x0082
	.zero		2


//--------------------- .nv.info                  --------------------------
	.section	.nv.info,"",@"SHT_CUDA_INFO"
	.align	4


	//----- nvinfo : EIATTR_REGCOUNT
	.align		4
        /*0000*/ 	.byte	0x04, 0x2f
        /*0002*/ 	.short	(.L_2 - .L_1)
	.align		4
.L_1:
        /*0004*/ 	.word	index@(attn_fwd)
        /*0008*/ 	.word	0x00000048


	//----- nvinfo : EIATTR_FRAME_SIZE
	.align		4
.L_2:
        /*000c*/ 	.byte	0x04, 0x11
        /*000e*/ 	.short	(.L_4 - .L_3)
	.align		4
.L_3:
        /*0010*/ 	.word	index@(attn_fwd)
        /*0014*/ 	.word	0x00000000


	//----- nvinfo : EIATTR_MIN_STACK_SIZE
	.align		4
.L_4:
        /*0018*/ 	.byte	0x04, 0x12
        /*001a*/ 	.short	(.L_6 - .L_5)
	.align		4
.L_5:
        /*001c*/ 	.word	index@(attn_fwd)
        /*0020*/ 	.word	0x00000000
.L_6:


//--------------------- .nv.info.attn_fwd         --------------------------
	.section	.nv.info.attn_fwd,"",@"SHT_CUDA_INFO"
	.sectionflags	@""
	.align	4


	//----- nvinfo : EIATTR_CUDA_API_VERSION
	.align		4
        /*0000*/ 	.byte	0x04, 0x37
        /*0002*/ 	.short	(.L_8 - .L_7)
.L_7:
        /*0004*/ 	.word	0x00000082


	//----- nvinfo : EIATTR_SW2861232_WAR
	.align		4
.L_8:
        /*0008*/ 	.byte	0x01, 0x35
	.zero		2


	//----- nvinfo : EIATTR_PARAM_CBANK
	.align		4
        /*000c*/ 	.byte	0x04, 0x0a
        /*000e*/ 	.short	(.L_10 - .L_9)
	.align		4
.L_9:
        /*0010*/ 	.word	index@(.nv.constant0.attn_fwd)
        /*0014*/ 	.short	0x0160
        /*0016*/ 	.short	0x0088


	//----- nvinfo : EIATTR_CBANK_PARAM_SIZE
	.align		4
.L_10:
        /*0018*/ 	.byte	0x03, 0x19
        /*001a*/ 	.short	0x0088


	//----- nvinfo : EIATTR_KPARAM_INFO
	.align		4
        /*001c*/ 	.byte	0x04, 0x17
        /*001e*/ 	.short	(.L_12 - .L_11)
.L_11:
        /*0020*/ 	.word	0x00000000
        /*0024*/ 	.short	0x0019
        /*0026*/ 	.short	0x0080
        /*0028*/ 	.byte	0x00, 0xf4, 0x21, 0x00


	//----- nvinfo : EIATTR_KPARAM_INFO
	.align		4
.L_12:
        /*002c*/ 	.byte	0x04, 0x17
        /*002e*/ 	.short	(.L_14 - .L_13)
.L_13:
        /*0030*/ 	.word	0x00000000
        /*0034*/ 	.short	0x0018
        /*0036*/ 	.short	0x0078
        /*0038*/ 	.byte	0x00, 0xf4, 0x21, 0x00


	//----- nvinfo : EIATTR_KPARAM_INFO
	.align		4
.L_14:
        /*003c*/ 	.byte	0x04, 0x17
        /*003e*/ 	.short	(.L_16 - .L_15)
.L_15:
        /*0040*/ 	.word	0x00000000
        /*0044*/ 	.short	0x0017
        /*0046*/ 	.short	0x0070
        /*0048*/ 	.byte	0x00, 0xf0, 0x11, 0x00


	//----- nvinfo : EIATTR_KPARAM_INFO
	.align		4
.L_16:
        /*004c*/ 	.byte	0x04, 0x17
        /*004e*/ 	.short	(.L_18 - .L_17)
.L_17:
        /*0050*/ 	.word	0x00000000
        /*0054*/ 	.short	0x0016
        /*0056*/ 	.short	0x006c
        /*0058*/ 	.byte	0x00, 0xf0, 0x11, 0x00


	//----- nvinfo : EIATTR_KPARAM_INFO
	.align		4
.L_18:
        /*005c*/ 	.byte	0x04, 0x17
        /*005e*/ 	.short	(.L_20 - .L_19)
.L_19:
        /*0060*/ 	.word	0x00000000
        /*0064*/ 	.short	0x0015
        /*0066*/ 	.short	0x0068
        /*0068*/ 	.byte	0x00, 0xf0, 0x11, 0x00


	//----- nvinfo : EIATTR_KPARAM_INFO
	.align		4
.L_20:
        /*006c*/ 	.byte	0x04, 0x17
        /*006e*/ 	.short	(.L_22 - .L_21)
.L_21:
        /*0070*/ 	.word	0x00000000
        /*0074*/ 	.short	0x0014
        /*0076*/ 	.short	0x0064
        /*0078*/ 	.byte	0x00, 0xf0, 0x11, 0x00


	//----- nvinfo : EIATTR_KPARAM_INFO
	.align		4
.L_22:
        /*007c*/ 	.byte	0x04, 0x17
        /*007e*/ 	.short	(.L_24 - .L_23)
.L_23:
        /*0080*/ 	.word	0x00000000
        /*0084*/ 	.short	0x0013
        /*0086*/ 	.short	0x0060
        /*0088*/ 	.byte	0x00, 0xf0, 0x11, 0x00


	//----- nvinfo : EIATTR_KPARAM_INFO
	.align		4
.L_24:
        /*008c*/ 	.byte	0x04, 0x17
        /*008e*/ 	.short	(.L_26 - .L_25)
.L_25:
        /*0090*/ 	.word	0x00000000
        /*0094*/ 	.short	0x0012
        /*0096*/ 	.short	0x005c
        /*0098*/ 	.byte	0x00, 0xf0, 0x11, 0x00


	//----- nvinfo : EIATTR_KPARAM_INFO
	.align		4
.L_26:
        /*009c*/ 	.byte	0x04, 0x17
        /*009e*/ 	.short	(.L_28 - .L_27)
.L_27:
        /*00a0*/ 	.word	0x00000000
        /*00a4*/ 	.short	0x0011
        /*00a6*/ 	.short	0x0058
        /*00a8*/ 	.byte	0x00, 0xf0, 0x11, 0x00


	//----- nvinfo : EIATTR_KPARAM_INFO
	.align		4
.L_28:
        /*00ac*/ 	.byte	0x04, 0x17
        /*00ae*/ 	.short	(.L_30 - .L_29)
.L_29:
        /*00b0*/ 	.word	0x00000000
        /*00b4*/ 	.short	0x0010
        /*00b6*/ 	.short	0x0054
        /*00b8*/ 	.byte	0x00, 0xf0, 0x11, 0x00


	//----- nvinfo : EIATTR_KPARAM_INFO
	.align		4
.L_30:
        /*00bc*/ 	.byte	0x04, 0x17
        /*00be*/ 	.short	(.L_32 - .L_31)
.L_31:
        /*00c0*/ 	.word	0x00000000
        /*00c4*/ 	.short	0x000f
        /*00c6*/ 	.short	0x0050
        /*00c8*/ 	.byte	0x00, 0xf0, 0x11, 0x00


	//----- nvinfo : EIATTR_KPARAM_INFO
	.align		4
.L_32:
        /*00cc*/ 	.byte	0x04, 0x17
        /*00ce*/ 	.short	(.L_34 - .L_33)
.L_33:
        /*00d0*/ 	.word	0x00000000
        /*00d4*/ 	.short	0x000e
        /*00d6*/ 	.short	0x004c
        /*00d8*/ 	.byte	0x00, 0xf0, 0x11, 0x00


	//----- nvinfo : EIATTR_KPARAM_INFO
	.align		4
.L_34:
        /*00dc*/ 	.byte	0x04, 0x17
        /*00de*/ 	.short	(.L_36 - .L_35)
.L_35:
        /*00e0*/ 	.word	0x00000000
        /*00e4*/ 	.short	0x000d
        /*00e6*/ 	.short	0x0048
        /*00e8*/ 	.byte	0x00, 0xf0, 0x11, 0x00


	//----- nvinfo : EIATTR_KPARAM_INFO
	.align		4
.L_36:
        /*00ec*/ 	.byte	0x04, 0x17
        /*00ee*/ 	.short	(.L_38 - .L_37)
.L_37:
        /*00f0*/ 	.word	0x00000000
        /*00f4*/ 	.short	0x000c
        /*00f6*/ 	.short	0x0044
        /*00f8*/ 	.byte	0x00, 0xf0, 0x11, 0x00


	//----- nvinfo : EIATTR_KPARAM_INFO
	.align		4
.L_38:
        /*00fc*/ 	.byte	0x04, 0x17
        /*00fe*/ 	.short	(.L_40 - .L_39)
.L_39:
        /*0100*/ 	.word	0x00000000
        /*0104*/ 	.short	0x000b
        /*0106*/ 	.short	0x0040
        /*0108*/ 	.byte	0x00, 0xf0, 0x11, 0x00


	//----- nvinfo : EIATTR_KPARAM_INFO
	.align		4
.L_40:
        /*010c*/ 	.byte	0x04, 0x17
        /*010e*/ 	.short	(.L_42 - .L_41)
.L_41:
        /*0110*/ 	.word	0x00000000
        /*0114*/ 	.short	0x000a
        /*0116*/ 	.short	0x003c
        /*0118*/ 	.byte	0x00, 0xf0, 0x11, 0x00


	//----- nvinfo : EIATTR_KPARAM_INFO
	.align		4
.L_42:
        /*011c*/ 	.byte	0x04, 0x17
        /*011e*/ 	.short	(.L_44 - .L_43)
.L_43:
        /*0120*/ 	.word	0x00000000
        /*0124*/ 	.short	0x0009
        /*0126*/ 	.short	0x0038
        /*0128*/ 	.byte	0x00, 0xf0, 0x11, 0x00


	//----- nvinfo : EIATTR_KPARAM_INFO
	.align		4
.L_44:
        /*012c*/ 	.byte	0x04, 0x17
        /*012e*/ 	.short	(.L_46 - .L_45)
.L_45:
        /*0130*/ 	.word	0x00000000
        /*0134*/ 	.short	0x0008
        /*0136*/ 	.short	0x0034
        /*0138*/ 	.byte	0x00, 0xf0, 0x11, 0x00


	//----- nvinfo : EIATTR_KPARAM_INFO
	.align		4
.L_46:
        /*013c*/ 	.byte	0x04, 0x17
        /*013e*/ 	.short	(.L_48 - .L_47)
.L_47:
        /*0140*/ 	.word	0x00000000
        /*0144*/ 	.short	0x0007
        /*0146*/ 	.short	0x0030
        /*0148*/ 	.byte	0x00, 0xf0, 0x11, 0x00


	//----- nvinfo : EIATTR_KPARAM_INFO
	.align		4
.L_48:
        /*014c*/ 	.byte	0x04, 0x17
        /*014e*/ 	.short	(.L_50 - .L_49)
.L_49:
        /*0150*/ 	.word	0x00000000
        /*0154*/ 	.short	0x0006
        /*0156*/ 	.short	0x002c
        /*0158*/ 	.byte	0x00, 0xf0, 0x11, 0x00


	//----- nvinfo : EIATTR_KPARAM_INFO
	.align		4
.L_50:
        /*015c*/ 	.byte	0x04, 0x17
        /*015e*/ 	.short	(.L_52 - .L_51)
.L_51:
        /*0160*/ 	.word	0x00000000
        /*0164*/ 	.short	0x0005
        /*0166*/ 	.short	0x0028
        /*0168*/ 	.byte	0x00, 0xf0, 0x11, 0x00


	//----- nvinfo : EIATTR_KPARAM_INFO
	.align		4
.L_52:
        /*016c*/ 	.byte	0x04, 0x17
        /*016e*/ 	.short	(.L_54 - .L_53)
.L_53:
        /*0170*/ 	.word	0x00000000
        /*0174*/ 	.short	0x0004
        /*0176*/ 	.short	0x0020
        /*0178*/ 	.byte	0x00, 0xf4, 0x21, 0x00


	//----- nvinfo : EIATTR_KPARAM_INFO
	.align		4
.L_54:
        /*017c*/ 	.byte	0x04, 0x17
        /*017e*/ 	.short	(.L_56 - .L_55)
.L_55:
        /*0180*/ 	.word	0x00000000
        /*0184*/ 	.short	0x0003
        /*0186*/ 	.short	0x0018
        /*0188*/ 	.byte	0x00, 0xf4, 0x21, 0x00


	//----- nvinfo : EIATTR_KPARAM_INFO
	.align		4
.L_56:
        /*018c*/ 	.byte	0x04, 0x17
        /*018e*/ 	.short	(.L_58 - .L_57)
.L_57:
        /*0190*/ 	.word	0x00000000
        /*0194*/ 	.short	0x0002
        /*0196*/ 	.short	0x0010
        /*0198*/ 	.byte	0x00, 0xf4, 0x21, 0x00


	//----- nvinfo : EIATTR_KPARAM_INFO
	.align		4
.L_58:
        /*019c*/ 	.byte	0x04, 0x17
        /*019e*/ 	.short	(.L_60 - .L_59)
.L_59:
        /*01a0*/ 	.word	0x00000000
        /*01a4*/ 	.short	0x0001
        /*01a6*/ 	.short	0x0008
        /*01a8*/ 	.byte	0x00, 0xf4, 0x21, 0x00


	//----- nvinfo : EIATTR_KPARAM_INFO
	.align		4
.L_60:
        /*01ac*/ 	.byte	0x04, 0x17
        /*01ae*/ 	.short	(.L_62 - .L_61)
.L_61:
        /*01b0*/ 	.word	0x00000000
        /*01b4*/ 	.short	0x0000
        /*01b6*/ 	.short	0x0000
        /*01b8*/ 	.byte	0x00, 0xf4, 0x21, 0x00


	//----- nvinfo : EIATTR_MAXREG_COUNT
	.align		4
.L_62:
        /*01bc*/ 	.byte	0x03, 0x1b
        /*01be*/ 	.short	0x00ff


	//----- nvinfo : EIATTR_NUM_BARRIERS
	.align		4
        /*01c0*/ 	.byte	0x02, 0x4c
        /*01c2*/ 	.byte	0x01
	.zero		1


	//----- nvinfo : EIATTR_MERCURY_ISA_VERSION
	.align		4
        /*01c4*/ 	.byte	0x03, 0x5f
        /*01c6*/ 	.short	0x0000


	//----- nvinfo : EIATTR_COOP_GROUP_MASK_REGIDS
	.align		4
        /*01c8*/ 	.byte	0x04, 0x29
        /*01ca*/ 	.short	(.L_64 - .L_63)


	//   ....[0]....
.L_63:
        /*01cc*/ 	.word	0xffffffff


	//   ....[1]....
        /*01d0*/ 	.word	0xffffffff


	//   ....[2]....
        /*01d4*/ 	.word	0xffffffff


	//   ....[3]....
        /*01d8*/ 	.word	0xffffffff


	//   ....[4]....
        /*01dc*/ 	.word	0xffffffff


	//   ....[5]....
        /*01e0*/ 	.word	0xffffffff


	//   ....[6]....
        /*01e4*/ 	.word	0xffffffff


	//   ....[7]....
        /*01e8*/ 	.word	0xffffffff


	//----- nvinfo : EIATTR_COOP_GROUP_INSTR_OFFSETS
	.align		4
.L_64:
        /*01ec*/ 	.byte	0x04, 0x28
        /*01ee*/ 	.short	(.L_66 - .L_65)


	//   ....[0]....
.L_65:
        /*01f0*/ 	.word	0x00000e80


	//   ....[1]....
        /*01f4*/ 	.word	0x00000f60


	//   ....[2]....
        /*01f8*/ 	.word	0x00000f70


	//   ....[3]....
        /*01fc*/ 	.word	0x00000fa0


	//   ....[4]....
        /*0200*/ 	.word	0x00001320


	//   ....[5]....
        /*0204*/ 	.word	0x00001330


	//   ....[6]....
        /*0208*/ 	.word	0x000013e0


	//   ....[7]....
        /*020c*/ 	.word	0x00001410


	//----- nvinfo : EIATTR_EXIT_INSTR_OFFSETS
	.align		4
.L_66:
        /*0210*/ 	.byte	0x04, 0x1c
        /*0212*/ 	.short	(.L_68 - .L_67)


	//   ....[0]....
.L_67:
        /*0214*/ 	.word	0x00002280


	//   ....[1]....
        /*0218*/ 	.word	0x00002320


	//----- nvinfo : EIATTR_REQNTID
	.align		4
.L_68:
        /*021c*/ 	.byte	0x04, 0x10
        /*021e*/ 	.short	(.L_70 - .L_69)
.L_69:
        /*0220*/ 	.word	0x00000080
        /*0224*/ 	.word	0x00000001
        /*0228*/ 	.word	0x00000001
.L_70:


//--------------------- .nv.callgraph             --------------------------
	.section	.nv.callgraph,"",@"SHT_CUDA_CALLGRAPH"
	.align	4
	.sectionentsize	8
	.align		4
        /*0000*/ 	.word	0x00000000
	.align		4
        /*0004*/ 	.word	0xffffffff
	.align		4
        /*0008*/ 	.word	0x00000000
	.align		4
        /*000c*/ 	.word	0xfffffffe
	.align		4
        /*0010*/ 	.word	0x00000000
	.align		4
        /*0014*/ 	.word	0xfffffffd
	.align		4
        /*0018*/ 	.word	0x00000000
	.align		4
        /*001c*/ 	.word	0xfffffffc


//--------------------- .nv.rel.action            --------------------------
	.section	.nv.rel.action,"",@"SHT_CUDA_RELOCINFO"
	.align	8
	.sectionentsize	8
        /*0000*/ 	.byte	0x73, 0x00, 0x00, 0x00, 0x00, 0x00, 0x00, 0x00, 0x00, 0x00, 0x00, 0x11, 0x25, 0x00, 0x05, 0x36


//--------------------- .nv.constant4             --------------------------
	.section	.nv.constant4,"a",@progbits
	.align	8
	.align		8
.nv.constant4:
        /*0000*/ 	.dword	_$_str


//--------------------- .nv.constant0.attn_fwd    --------------------------
	.section	.nv.constant0.attn_fwd,"a",@progbits
	.sectionflags	@""
	.align	4
.nv.constant0.attn_fwd:
	.zero		488


//--------------------- .text.attn_fwd            --------------------------
	.section	.text.attn_fwd,"ax",@progbits
	.sectioninfo	@"SHI_REGISTERS=72"
	.align	128
        .global         attn_fwd
        .type           attn_fwd,@function
        .size           attn_fwd,(.L_x_3 - attn_fwd)
        .other          attn_fwd,@"STO_CUDA_ENTRY STV_DEFAULT"
attn_fwd:
.text.attn_fwd:
[----:B------:R-:W-:Y:S02]  /*0000*/  IMAD.MOV.U32 R1, RZ, RZ, c[0x0][0x28] ;  /* 0x00000a00ff017624 */ /* 0x000fe400078e00ff */
[----:B------:R-:W0:Y:S01]  /*0010*/  S2R R5, SR_CTAID.X ;  /* 0x0000000000057919 */ /* 0x000e220000002500 */
[----:B------:R-:W-:Y:S01]  /*0020*/  MOV R13, c[0x0][0x198] ;  /* 0x00006600000d7a02 */ /* 0x000fe20000000f00 */
[----:B------:R-:W-:Y:S02]  /*0030*/  ULDC.64 UR6, c[0x0][0x118] ;  /* 0x0000460000067ab9 */ /* 0x000fe40000000a00 */
[----:B------:R-:W1:Y:S04]  /*0040*/  S2R R64, SR_TID.X ;  /* 0x0000000000407919 */ /* 0x000e680000002100 */
[----:B------:R-:W2:Y:S01]  /*0050*/  S2R R26, SR_CTAID.Y ;  /* 0x00000000001a7919 */ /* 0x000ea20000002600 */
[----:B0-----:R-:W-:Y:S01]  /*0060*/  IMAD.SHL.U32 R5, R5, 0x20, RZ ;  /* 0x0000002005057824 */ /* 0x001fe200078e00ff */
[----:B-1----:R-:W-:-:S04]  /*0070*/  SHF.R.U32.HI R63, RZ, 0x5, R64 ;  /* 0x00000005ff3f7819 */ /* 0x002fc80000011640 */
[----:B------:R-:W-:Y:S02]  /*0080*/  LOP3.LUT R61, R5, 0x1f, R64, 0xf8, !PT ;  /* 0x0000001f053d7812 */ /* 0x000fe400078ef840 */
[----:B------:R-:W-:Y:S01]  /*0090*/  SGXT.U32 R63, R63, 0x2 ;  /* 0x000000023f3f781a */ /* 0x000fe20000000000 */
[----:B--2---:R-:W-:Y:S02]  /*00a0*/  IMAD R0, R26, c[0x0][0x190], RZ ;  /* 0x000064001a007a24 */ /* 0x004fe400078e02ff */
[----:B------:R-:W-:Y:S02]  /*00b0*/  IMAD R3, R61, c[0x0][0x194], RZ ;  /* 0x000065003d037a24 */ /* 0x000fe400078e02ff */
[----:B------:R-:W-:Y:S02]  /*00c0*/  IMAD R4, R63, c[0x0][0x198], RZ ;  /* 0x000066003f047a24 */ /* 0x000fe400078e02ff */
[----:B------:R-:W-:Y:S01]  /*00d0*/  IMAD.SHL.U32 R2, R0, 0x2, RZ ;  /* 0x0000000200027824 */ /* 0x000fe200078e00ff */
[----:B------:R-:W-:Y:S01]  /*00e0*/  SHF.L.U32 R7, R3, 0x1, RZ ;  /* 0x0000000103077819 */ /* 0x000fe200000006ff */
[----:B------:R-:W-:-:S02]  /*00f0*/  IMAD R10, R13, 0x4, R4 ;  /* 0x000000040d0a7824 */ /* 0x000fc400078e0204 */
[----:B------:R-:W-:Y:S01]  /*0100*/  IMAD.HI R0, R0, 0x2, RZ ;  /* 0x0000000200007827 */ /* 0x000fe200078e02ff */
[----:B------:R-:W-:Y:S02]  /*0110*/  IADD3 R15, P0, P1, R7, c[0x0][0x160], R2 ;  /* 0x00005800070f7a10 */ /* 0x000fe4000791e002 */
[----:B------:R-:W-:Y:S01]  /*0120*/  LEA R7, R13, R10, 0x2 ;  /* 0x0000000a0d077211 */ /* 0x000fe200078e10ff */
[----:B------:R-:W-:-:S05]  /*0130*/  IMAD.HI R3, R3, 0x2, RZ ;  /* 0x0000000203037827 */ /* 0x000fca00078e02ff */
[----:B------:R-:W-:Y:S01]  /*0140*/  IADD3.X R21, R3, c[0x0][0x164], R0, P0, P1 ;  /* 0x0000590003157a10 */ /* 0x000fe200007e2400 */
[----:B------:R-:W-:Y:S01]  /*0150*/  IMAD R0, R13, 0x4, R7 ;  /* 0x000000040d007824 */ /* 0x000fe200078e0207 */
[CC--:B------:R-:W-:Y:S02]  /*0160*/  LEA R2, P0, R4.reuse, R15.reuse, 0x1 ;  /* 0x0000000f04027211 */ /* 0x0c0fe400078008ff */
[----:B------:R-:W-:Y:S02]  /*0170*/  LEA R8, P1, R7, R15, 0x1 ;  /* 0x0000000f07087211 */ /* 0x000fe400078208ff */
[----:B------:R-:W-:Y:S02]  /*0180*/  LEA.HI.X.SX32 R3, R4, R21, 0x1, P0 ;  /* 0x0000001504037211 */ /* 0x000fe400000f0eff */
[----:B------:R-:W-:Y:S02]  /*0190*/  LEA R6, P0, R10, R15, 0x1 ;  /* 0x0000000f0a067211 */ /* 0x000fe400078008ff */
[----:B------:R-:W-:Y:S01]  /*01a0*/  LEA R4, R13, R0, 0x2 ;  /* 0x000000000d047211 */ /* 0x000fe200078e10ff */
[----:B------:R0:W2:Y:S01]  /*01b0*/  LDG.E.U16 R19, [R2.64] ;  /* 0x0000000602137981 */ /* 0x0000a2000c1e1500 */
[----:B------:R-:W-:-:S02]  /*01c0*/  LEA.HI.X.SX32 R9, R7, R21, 0x1, P1 ;  /* 0x0000001507097211 */ /* 0x000fc400008f0eff */
[----:B------:R-:W-:Y:S01]  /*01d0*/  LEA.HI.X.SX32 R7, R10, R21, 0x1, P0 ;  /* 0x000000150a077211 */ /* 0x000fe200000f0eff */
[C---:B------:R-:W-:Y:S01]  /*01e0*/  IMAD R18, R13.reuse, 0x4, R4 ;  /* 0x000000040d127824 */ /* 0x040fe200078e0204 */
[----:B------:R-:W-:Y:S02]  /*01f0*/  LEA R10, P0, R0, R15, 0x1 ;  /* 0x0000000f000a7211 */ /* 0x000fe400078008ff */
[----:B------:R-:W-:Y:S01]  /*0200*/  LEA.HI R12, R64, 0x1c, RZ, 0x1b ;  /* 0x0000001c400c7811 */ /* 0x000fe200078fd8ff */
[----:B------:R-:W3:Y:S01]  /*0210*/  LDG.E.U16 R9, [R8.64] ;  /* 0x0000000608097981 */ /* 0x000ee2000c1e1500 */
[----:B------:R-:W-:Y:S02]  /*0220*/  LEA.HI.X.SX32 R11, R0, R21, 0x1, P0 ;  /* 0x00000015000b7211 */ /* 0x000fe400000f0eff */
[----:B------:R-:W-:Y:S01]  /*0230*/  LEA R0, R13, R18, 0x2 ;  /* 0x000000120d007211 */ /* 0x000fe200078e10ff */
[----:B------:R-:W-:Y:S01]  /*0240*/  IMAD R17, R12, c[0x0][0x198], RZ ;  /* 0x000066000c117a24 */ /* 0x000fe200078e02ff */
[-C--:B------:R-:W-:Y:S01]  /*0250*/  LEA R12, P0, R4, R15.reuse, 0x1 ;  /* 0x0000000f040c7211 */ /* 0x080fe200078008ff */
[----:B------:R1:W4:Y:S01]  /*0260*/  LDG.E.U16 R7, [R6.64] ;  /* 0x0000000606077981 */ /* 0x000322000c1e1500 */
[----:B------:R-:W-:-:S02]  /*0270*/  LEA R14, P1, R0, R15, 0x1 ;  /* 0x0000000f000e7211 */ /* 0x000fc400078208ff */
[----:B------:R-:W-:Y:S01]  /*0280*/  LEA.HI.X.SX32 R13, R4, R21, 0x1, P0 ;  /* 0x00000015040d7211 */ /* 0x000fe200000f0eff */
[----:B------:R-:W5:Y:S01]  /*0290*/  LDG.E.U16 R11, [R10.64] ;  /* 0x000000060a0b7981 */ /* 0x000f62000c1e1500 */
[CC--:B------:R-:W-:Y:S02]  /*02a0*/  LEA R16, P2, R17.reuse, R15.reuse, 0x1 ;  /* 0x0000000f11107211 */ /* 0x0c0fe400078408ff */
[----:B0-----:R-:W-:Y:S02]  /*02b0*/  LEA R2, P0, R18, R15, 0x1 ;  /* 0x0000000f12027211 */ /* 0x001fe400078008ff */
[-C--:B------:R-:W-:Y:S01]  /*02c0*/  LEA.HI.X.SX32 R15, R0, R21.reuse, 0x1, P1 ;  /* 0x00000015000f7211 */ /* 0x080fe200008f0eff */
[----:B------:R-:W4:Y:S05]  /*02d0*/  LDG.E.U16 R13, [R12.64] ;  /* 0x000000060c0d7981 */ /* 0x000f2a000c1e1500 */
[----:B------:R-:W5:Y:S01]  /*02e0*/  LDG.E.U16 R15, [R14.64] ;  /* 0x000000060e0f7981 */ /* 0x000f62000c1e1500 */
[----:B------:R-:W-:-:S02]  /*02f0*/  LEA.HI.X.SX32 R17, R17, R21, 0x1, P2 ;  /* 0x0000001511117211 */ /* 0x000fc400010f0eff */
[----:B------:R-:W-:-:S03]  /*0300*/  LEA.HI.X.SX32 R3, R18, R21, 0x1, P0 ;  /* 0x0000001512037211 */ /* 0x000fc600000f0eff */
[----:B------:R0:W5:Y:S04]  /*0310*/  LDG.E.U16 R23, [R16.64] ;  /* 0x0000000610177981 */ /* 0x000168000c1e1500 */
[----:B------:R0:W5:Y:S01]  /*0320*/  LDG.E.U16 R21, [R2.64] ;  /* 0x0000000602157981 */ /* 0x000162000c1e1500 */
[----:B------:R-:W-:Y:S01]  /*0330*/  SHF.R.S32.HI R0, RZ, 0x6, R64 ;  /* 0x00000006ff007819 */ /* 0x000fe20000011440 */
[----:B------:R-:W-:-:S03]  /*0340*/  IMAD.SHL.U32 R67, R64, 0x2, RZ ;  /* 0x0000000240437824 */ /* 0x000fc600078e00ff */
[----:B------:R-:W-:-:S04]  /*0350*/  SGXT R0, R0, 0x1 ;  /* 0x000000010000781a */ /* 0x000fc80000000200 */
[----:B------:R-:W-:-:S04]  /*0360*/  LOP3.LUT R0, R0, 0x90, RZ, 0xc0, !PT ;  /* 0x0000009000007812 */ /* 0x000fc800078ec0ff */
[----:B------:R-:W-:-:S04]  /*0370*/  LOP3.LUT R0, R0, 0x7e, R67, 0x78, !PT ;  /* 0x0000007e00007812 */ /* 0x000fc800078e7843 */
[----:B------:R-:W-:Y:S02]  /*0380*/  LOP3.LUT R60, R0, 0x20, RZ, 0x3c, !PT ;  /* 0x00000020003c7812 */ /* 0x000fe400078e3cff */
[----:B------:R-:W-:-:S04]  /*0390*/  IADD3 R65, R5, 0x20, RZ ;  /* 0x0000002005417810 */ /* 0x000fc80007ffe0ff */
[----:B------:R-:W-:Y:S01]  /*03a0*/  ISETP.GE.AND P0, PT, R65, 0x1, PT ;  /* 0x000000014100780c */ /* 0x000fe20003f06270 */
[----:B0-----:R-:W-:Y:S01]  /*03b0*/  IMAD.MOV.U32 R3, RZ, RZ, 0x3f800000 ;  /* 0x3f800000ff037424 */ /* 0x001fe200078e00ff */
[----:B------:R-:W-:Y:S01]  /*03c0*/  MOV R40, 0xff800000 ;  /* 0xff80000000287802 */ /* 0x000fe20000000f00 */
[----:B------:R-:W-:Y:S01]  /*03d0*/  IMAD.MOV.U32 R41, RZ, RZ, -0x800000 ;  /* 0xff800000ff297424 */ /* 0x000fe200078e00ff */
[----:B-1----:R-:W-:Y:S01]  /*03e0*/  MOV R6, 0x3f800000 ;  /* 0x3f80000000067802 */ /* 0x002fe20000000f00 */
[----:B------:R-:W-:Y:S01]  /*03f0*/  CS2R R28, SRZ ;  /* 0x00000000001c7805 */ /* 0x000fe2000001ff00 */
[----:B------:R-:W-:Y:S01]  /*0400*/  CS2R R30, SRZ ;  /* 0x00000000001e7805 */ /* 0x000fe2000001ff00 */
[----:B------:R-:W-:Y:S01]  /*0410*/  CS2R R16, SRZ ;  /* 0x0000000000107805 */ /* 0x000fe2000001ff00 */
[C---:B------:R-:W-:Y:S01]  /*0420*/  SHF.L.U32 R25, R64.reuse, 0x6, RZ ;  /* 0x0000000640197819 */ /* 0x040fe200000006ff */
[C---:B------:R-:W-:Y:S01]  /*0430*/  IMAD.SHL.U32 R24, R64.reuse, 0x8, RZ ;  /* 0x0000000840187824 */ /* 0x040fe200078e00ff */
[----:B------:R-:W-:Y:S01]  /*0440*/  LOP3.LUT R69, R64, 0x10, RZ, 0xc0, !PT ;  /* 0x0000001040457812 */ /* 0x000fe200078ec0ff */
[----:B--2---:R0:W-:Y:S04]  /*0450*/  STS.U16 [R0], R19 ;  /* 0x0000001300007388 */ /* 0x0041e80000000400 */
[----:B---3--:R-:W-:Y:S04]  /*0460*/  STS.U16 [R0+0x200], R9 ;  /* 0x0002000900007388 */ /* 0x008fe80000000400 */
[----:B----4-:R1:W-:Y:S04]  /*0470*/  STS.U16 [R0+0x400], R13 ;  /* 0x0004000d00007388 */ /* 0x0103e80000000400 */
[----:B-----5:R2:W-:Y:S04]  /*0480*/  STS.U16 [R0+0x600], R15 ;  /* 0x0006000f00007388 */ /* 0x0205e80000000400 */
[----:B------:R-:W-:Y:S04]  /*0490*/  STS.U16 [R60+0x100], R7 ;  /* 0x000100073c007388 */ /* 0x000fe80000000400 */
[----:B------:R-:W-:Y:S01]  /*04a0*/  STS.U16 [R60+0x300], R11 ;  /* 0x0003000b3c007388 */ /* 0x000fe20000000400 */
[----:B0-----:R-:W-:Y:S01]  /*04b0*/  CS2R R18, SRZ ;  /* 0x0000000000127805 */ /* 0x001fe2000001ff00 */
[----:B-1----:R-:W-:Y:S01]  /*04c0*/  CS2R R12, SRZ ;  /* 0x00000000000c7805 */ /* 0x002fe2000001ff00 */
[----:B--2---:R-:W-:Y:S01]  /*04d0*/  CS2R R14, SRZ ;  /* 0x00000000000e7805 */ /* 0x004fe2000001ff00 */
[----:B------:R0:W-:Y:S04]  /*04e0*/  STS.U16 [R60+0x500], R21 ;  /* 0x000500153c007388 */ /* 0x0001e80000000400 */
[----:B------:R1:W-:Y:S01]  /*04f0*/  STS.U16 [R60+0x700], R23 ;  /* 0x000700173c007388 */ /* 0x0003e20000000400 */
[----:B0-----:R-:W-:Y:S01]  /*0500*/  CS2R R20, SRZ ;  /* 0x0000000000147805 */ /* 0x001fe2000001ff00 */
[----:B-1----:R-:W-:Y:S01]  /*0510*/  CS2R R22, SRZ ;  /* 0x0000000000167805 */ /* 0x002fe2000001ff00 */
[----:B------:R-:W-:Y:S05]  /*0520*/  @!P0 BRA `(.L_x_0) ;  /* 0x0000103000008947 */ /* 0x000fea0003800000 */
[----:B------:R-:W-:Y:S01]  /*0530*/  LOP3.LUT R2, R64, 0x1f, RZ, 0xc0, !PT ;  /* 0x0000001f40027812 */ /* 0x000fe200078ec0ff */
[----:B------:R-:W-:Y:S01]  /*0540*/  IMAD R3, R26, c[0x0][0x1a0], RZ ;  /* 0x000068001a037a24 */ /* 0x000fe200078e02ff */
[C---:B------:R-:W-:Y:S01]  /*0550*/  LOP3.LUT R6, R64.reuse, 0xf, RZ, 0xc0, !PT ;  /* 0x0000000f40067812 */ /* 0x040fe200078ec0ff */
[----:B------:R-:W-:Y:S01]  /*0560*/  IMAD.MOV.U32 R16, RZ, RZ, c[0x0][0x1b8] ;  /* 0x00006e00ff107624 */ /* 0x000fe200078e00ff */
[----:B------:R-:W-:Y:S01]  /*0570*/  LOP3.LUT R9, R64, 0x20, RZ, 0xc0, !PT ;  /* 0x0000002040097812 */ /* 0x000fe200078ec0ff */
[----:B------:R-:W-:Y:S01]  /*0580*/  IMAD R4, R2, c[0x0][0x1a8], RZ ;  /* 0x00006a0002047a24 */ /* 0x000fe200078e02ff */
[----:B------:R-:W-:Y:S01]  /*0590*/  SHF.L.U32 R2, R3, 0x1, RZ ;  /* 0x0000000103027819 */ /* 0x000fe200000006ff */
[----:B------:R-:W-:Y:S01]  /*05a0*/  IMAD R8, R6, c[0x0][0x1b4], RZ ;  /* 0x00006d0006087a24 */ /* 0x000fe200078e02ff */
[----:B------:R-:W-:Y:S01]  /*05b0*/  SHF.R.U32.HI R10, RZ, 0x1, R9 ;  /* 0x00000001ff0a7819 */ /* 0x000fe20000011609 */
[----:B------:R-:W-:Y:S01]  /*05c0*/  IMAD.SHL.U32 R7, R4, 0x2, RZ ;  /* 0x0000000204077824 */ /* 0x000fe200078e00ff */
[----:B------:R-:W-:Y:S01]  /*05d0*/  SHF.R.U32.HI R11, RZ, 0x2, R64 ;  /* 0x00000002ff0b7819 */ /* 0x000fe20000011640 */
[----:B------:R-:W-:Y:S01]  /*05e0*/  IMAD.SHL.U32 R9, R8, 0x2, RZ ;  /* 0x0000000208097824 */ /* 0x000fe200078e00ff */
[----:B------:R-:W-:Y:S01]  /*05f0*/  LOP3.LUT R58, R25, 0x1c0, RZ, 0xc0, !PT ;  /* 0x000001c0193a7812 */ /* 0x000fe200078ec0ff */
[----:B------:R-:W-:Y:S01]  /*0600*/  IMAD.HI R3, R3, 0x2, RZ ;  /* 0x0000000203037827 */ /* 0x000fe200078e02ff */
[----:B------:R-:W-:Y:S01]  /*0610*/  IADD3 R48, P0, P1, R7, c[0x0][0x168], R2 ;  /* 0x00005a0007307a10 */ /* 0x000fe2000791e002 */
[----:B------:R-:W-:Y:S01]  /*0620*/  CS2R R28, SRZ ;  /* 0x00000000001c7805 */ /* 0x000fe2000001ff00 */
[----:B------:R-:W-:Y:S01]  /*0630*/  SGXT.U32 R11, R11, 0x3 ;  /* 0x000000030b0b781a */ /* 0x000fe20000000000 */
[----:B------:R-:W-:Y:S01]  /*0640*/  IMAD R2, R26, c[0x0][0x1b0], RZ ;  /* 0x00006c001a027a24 */ /* 0x000fe200078e02ff */
[----:B------:R-:W-:Y:S01]  /*0650*/  MOV R14, c[0x0][0x1a4] ;  /* 0x00006900000e7a02 */ /* 0x000fe20000000f00 */
[----:B------:R-:W-:Y:S01]  /*0660*/  IMAD.HI R8, R8, 0x2, RZ ;  /* 0x0000000208087827 */ /* 0x000fe200078e02ff */
[----:B------:R-:W-:Y:S01]  /*0670*/  LOP3.LUT R58, R58, 0x30, R24, 0xf8, !PT ;  /* 0x000000303a3a7812 */ /* 0x000fe200078ef818 */
[----:B------:R-:W-:Y:S01]  /*0680*/  CS2R R30, SRZ ;  /* 0x00000000001e7805 */ /* 0x000fe2000001ff00 */
[C---:B------:R-:W-:Y:S01]  /*0690*/  SHF.L.U32 R6, R2.reuse, 0x1, RZ ;  /* 0x0000000102067819 */ /* 0x040fe200000006ff */
[----:B------:R-:W-:Y:S01]  /*06a0*/  IMAD.HI R7, R2, 0x2, RZ ;  /* 0x0000000202077827 */ /* 0x000fe200078e02ff */
[----:B------:R-:W-:Y:S01]  /*06b0*/  LOP3.LUT R66, R64, 0x3, RZ, 0xc0, !PT ;  /* 0x0000000340427812 */ /* 0x000fe200078ec0ff */
[----:B------:R-:W-:Y:S01]  /*06c0*/  CS2R R18, SRZ ;  /* 0x0000000000127805 */ /* 0x000fe2000001ff00 */
[----:B------:R-:W-:Y:S01]  /*06d0*/  IADD3 R44, P2, P3, R9, c[0x0][0x170], R6 ;  /* 0x00005c00092c7a10 */ /* 0x000fe20007b5e006 */
[----:B------:R-:W-:Y:S01]  /*06e0*/  IMAD.HI R2, R4, 0x2, RZ ;  /* 0x0000000204027827 */ /* 0x000fe200078e02ff */
[----:B------:R-:W-:Y:S01]  /*06f0*/  LOP3.LUT R4, R5, R10, R11, 0xfe, !PT ;  /* 0x0000000a05047212 */ /* 0x000fe200078efe0b */
[----:B------:R-:W-:Y:S01]  /*0700*/  CS2R R20, SRZ ;  /* 0x0000000000147805 */ /* 0x000fe2000001ff00 */
[----:B------:R-:W-:Y:S01]  /*0710*/  IADD3.X R12, R8, c[0x0][0x174], R7, P2, P3 ;  /* 0x00005d00080c7a10 */ /* 0x000fe200017e6407 */
[----:B------:R-:W-:Y:S01]  /*0720*/  IMAD.MOV.U32 R52, RZ, RZ, -0x800000 ;  /* 0xff800000ff347424 */ /* 0x000fe200078e00ff */
[----:B------:R-:W-:Y:S01]  /*0730*/  IADD3.X R10, R2, c[0x0][0x16c], R3, P0, P1 ;  /* 0x00005b00020a7a10 */ /* 0x000fe200007e2403 */
[----:B------:R-:W-:Y:S01]  /*0740*/  IMAD R3, R63, c[0x0][0x1a4], RZ ;  /* 0x000069003f037a24 */ /* 0x000fe200078e02ff */
[--C-:B------:R-:W-:Y:S01]  /*0750*/  SHF.R.U32.HI R2, RZ, 0x4, R64.reuse ;  /* 0x00000004ff027819 */ /* 0x100fe20000011640 */
[----:B------:R-:W-:Y:S01]  /*0760*/  CS2R R22, SRZ ;  /* 0x0000000000167805 */ /* 0x000fe2000001ff00 */
[----:B------:R-:W-:Y:S01]  /*0770*/  LOP3.LUT R5, R67, 0x10, RZ, 0xc0, !PT ;  /* 0x0000001043057812 */ /* 0x000fe200078ec0ff */
[----:B------:R-:W-:Y:S01]  /*0780*/  UMOV UR4, URZ ;  /* 0x0000003f00047c82 */ /* 0x000fe20008000000 */
[----:B------:R-:W-:Y:S01]  /*0790*/  SHF.R.S32.HI R8, RZ, 0x2, R64 ;  /* 0x00000002ff087819 */ /* 0x000fe20000011440 */
[----:B------:R-:W-:Y:S01]  /*07a0*/  UMOV UR5, URZ ;  /* 0x0000003f00057c82 */ /* 0x000fe20008000000 */
[----:B------:R-:W-:-:S02]  /*07b0*/  SGXT.U32 R2, R2, 0x3 ;  /* 0x000000030202781a */ /* 0x000fc40000000000 */
[----:B------:R-:W-:Y:S01]  /*07c0*/  LOP3.LUT R7, R5, 0x20, R64, 0xf8, !PT ;  /* 0x0000002005077812 */ /* 0x000fe200078ef840 */
[----:B------:R-:W-:Y:S01]  /*07d0*/  IMAD R5, R14, 0x4, R3 ;  /* 0x000000040e057824 */ /* 0x000fe200078e0203 */
[----:B------:R-:W-:Y:S02]  /*07e0*/  SGXT R8, R8, 0x1 ;  /* 0x000000010808781a */ /* 0x000fe40000000200 */
[----:B------:R-:W-:Y:S01]  /*07f0*/  LOP3.LUT R59, R58, R7, RZ, 0x3c, !PT ;  /* 0x000000073a3b7212 */ /* 0x000fe200078e3cff */
[----:B------:R-:W-:Y:S01]  /*0800*/  IMAD R7, R2, c[0x0][0x1b8], RZ ;  /* 0x00006e0002077a24 */ /* 0x000fe200078e02ff */
[----:B------:R-:W-:Y:S02]  /*0810*/  LOP3.LUT R9, R8, 0x90, RZ, 0xc0, !PT ;  /* 0x0000009008097812 */ /* 0x000fe400078ec0ff */
[C---:B------:R-:W-:Y:S02]  /*0820*/  SHF.L.U32 R6, R69.reuse, 0x5, RZ ;  /* 0x0000000545067819 */ /* 0x040fe400000006ff */
[----:B------:R-:W-:Y:S01]  /*0830*/  LEA R2, R14, R5, 0x2 ;  /* 0x000000050e027211 */ /* 0x000fe200078e10ff */
[----:B------:R-:W-:Y:S01]  /*0840*/  IMAD R8, R66, 0x20, R9 ;  /* 0x0000002042087824 */ /* 0x000fe200078e0209 */
[----:B------:R-:W-:Y:S01]  /*0850*/  LEA R9, R16, R7, 0x3 ;  /* 0x0000000710097211 */ /* 0x000fe200078e18ff */
[----:B------:R-:W-:Y:S01]  /*0860*/  IMAD.IADD R59, R6, 0x1, R59 ;  /* 0x00000001063b7824 */ /* 0x000fe200078e023b */
[----:B------:R-:W-:Y:S01]  /*0870*/  LEA R50, P2, R2, R48, 0x1 ;  /* 0x0000003002327211 */ /* 0x000fe200078408ff */
[----:B------:R-:W-:Y:S01]  /*0880*/  IMAD R53, R69, -0x10, R6 ;  /* 0xfffffff045357824 */ /* 0x000fe200078e0206 */
[----:B------:R-:W-:Y:S01]  /*0890*/  LEA R6, R14, R2, 0x2 ;  /* 0x000000020e067211 */ /* 0x000fe200078e10ff */
[----:B------:R-:W-:Y:S01]  /*08a0*/  IMAD R11, R16, 0x8, R9 ;  /* 0x00000008100b7824 */ /* 0x000fe200078e0209 */
[-C--:B------:R-:W-:Y:S01]  /*08b0*/  LEA R56, P0, R3, R48.reuse, 0x1 ;  /* 0x0000003003387211 */ /* 0x080fe200078008ff */
[----:B------:R-:W-:Y:S01]  /*08c0*/  CS2R R14, SRZ ;  /* 0x00000000000e7805 */ /* 0x000fe2000001ff00 */
[----:B------:R-:W-:-:S02]  /*08d0*/  LEA R54, P1, R5, R48, 0x1 ;  /* 0x0000003005367211 */ /* 0x000fc400078208ff */
[----:B------:R-:W-:Y:S02]  /*08e0*/  LEA R48, P3, R6, R48, 0x1 ;  /* 0x0000003006307211 */ /* 0x000fe400078608ff */
[----:B------:R-:W-:Y:S02]  /*08f0*/  LOP3.LUT R8, R8, 0x10, R67, 0x78, !PT ;  /* 0x0000001008087812 */ /* 0x000fe400078e7843 */
[-C--:B------:R-:W-:Y:S01]  /*0900*/  LEA.HI.X.SX32 R51, R2, R10.reuse, 0x1, P2 ;  /* 0x0000000a02337211 */ /* 0x080fe200010f0eff */
[----:B------:R-:W-:Y:S01]  /*0910*/  IMAD R2, R16, 0x8, R11 ;  /* 0x0000000810027824 */ /* 0x000fe200078e020b */
[-C--:B------:R-:W-:Y:S01]  /*0920*/  LEA.HI.X.SX32 R57, R3, R10.reuse, 0x1, P0 ;  /* 0x0000000a03397211 */ /* 0x080fe200000f0eff */
[----:B------:R-:W-:Y:S01]  /*0930*/  CS2R R16, SRZ ;  /* 0x0000000000107805 */ /* 0x000fe2000001ff00 */
[-C--:B------:R-:W-:Y:S02]  /*0940*/  LEA.HI.X.SX32 R55, R5, R10.reuse, 0x1, P1 ;  /* 0x0000000a05377211 */ /* 0x080fe400008f0eff */
[----:B------:R-:W-:Y:S01]  /*0950*/  LEA.HI.X.SX32 R49, R6, R10, 0x1, P3 ;  /* 0x0000000a06317211 */ /* 0x000fe200018f0eff */
[----:B------:R-:W-:Y:S01]  /*0960*/  IMAD.MOV.U32 R6, RZ, RZ, 0x3f800000 ;  /* 0x3f800000ff067424 */ /* 0x000fe200078e00ff */
[----:B------:R-:W-:-:S02]  /*0970*/  IADD3 R53, R8, R53, RZ ;  /* 0x0000003508357210 */ /* 0x000fc40007ffe0ff */
[-C--:B------:R-:W-:Y:S02]  /*0980*/  LEA R46, P0, R7, R44.reuse, 0x1 ;  /* 0x0000002c072e7211 */ /* 0x080fe400078008ff */
[-C--:B------:R-:W-:Y:S02]  /*0990*/  LEA R8, P1, R9, R44.reuse, 0x1 ;  /* 0x0000002c09087211 */ /* 0x080fe400078208ff */
[-C--:B------:R-:W-:Y:S02]  /*09a0*/  LEA R10, P2, R11, R44.reuse, 0x1 ;  /* 0x0000002c0b0a7211 */ /* 0x080fe400078408ff */
[----:B------:R-:W-:Y:S02]  /*09b0*/  LEA R44, P3, R2, R44, 0x1 ;  /* 0x0000002c022c7211 */ /* 0x000fe400078608ff */
[-C--:B------:R-:W-:Y:S02]  /*09c0*/  LEA.HI.X.SX32 R47, R7, R12.reuse, 0x1, P0 ;  /* 0x0000000c072f7211 */ /* 0x080fe400000f0eff */
[----:B------:R-:W-:-:S02]  /*09d0*/  LEA.HI.X.SX32 R9, R9, R12, 0x1, P1 ;  /* 0x0000000c09097211 */ /* 0x000fc400008f0eff */
[-C--:B------:R-:W-:Y:S02]  /*09e0*/  LEA.HI.X.SX32 R11, R11, R12.reuse, 0x1, P2 ;  /* 0x0000000c0b0b7211 */ /* 0x080fe400010f0eff */
[----:B------:R-:W-:Y:S01]  /*09f0*/  LEA.HI.X.SX32 R45, R2, R12, 0x1, P3 ;  /* 0x0000000c022d7211 */ /* 0x000fe200018f0eff */
[----:B------:R-:W-:Y:S01]  /*0a00*/  IMAD.MOV.U32 R2, RZ, RZ, RZ ;  /* 0x000000ffff027224 */ /* 0x000fe200078e00ff */
[----:B------:R-:W-:Y:S01]  /*0a10*/  MOV R3, 0x3f800000 ;  /* 0x3f80000000037802 */ /* 0x000fe20000000f00 */
[----:B------:R-:W-:Y:S01]  /*0a20*/  CS2R R12, SRZ ;  /* 0x00000000000c7805 */ /* 0x000fe2000001ff00 */
[----:B------:R-:W-:Y:S02]  /*0a30*/  MOV R5, RZ ;  /* 0x000000ff00057202 */ /* 0x000fe40000000f00 */
[----:B------:R-:W-:Y:S02]  /*0a40*/  MOV R7, 0xff800000 ;  /* 0xff80000000077802 */ /* 0x000fe40000000f00 */
[----:B------:R-:W-:-:S02]  /*0a50*/  LOP3.LUT R58, R58, 0x30, R67, 0x78, !PT ;  /* 0x000000303a3a7812 */ /* 0x000fc400078e7843 */
[----:B------:R-:W-:Y:S02]  /*0a60*/  LOP3.LUT R62, R4, 0x8, RZ, 0xfc, !PT ;  /* 0x00000008043e7812 */ /* 0x000fe400078efcff */
.L_x_1:
[----:B------:R-:W-:-:S04]  /*0a70*/  IMAD.WIDE R26, R5, 0x2, R50 ;  /* 0x00000002051a7825 */ /* 0x000fc800078e0232 */
[C---:B------:R-:W-:Y:S02]  /*0a80*/  IMAD.WIDE R24, R5.reuse, 0x2, R56 ;  /* 0x0000000205187825 */ /* 0x040fe400078e0238 */
[----:B------:R-:W2:Y:S02]  /*0a90*/  LDG.E.U16 R27, [R26.64] ;  /* 0x000000061a1b7981 */ /* 0x000ea4000c1e1500 */
[C---:B------:R-:W-:Y:S02]  /*0aa0*/  IMAD.WIDE R32, R5.reuse, 0x2, R54 ;  /* 0x0000000205207825 */ /* 0x040fe400078e0236 */
[----:B------:R-:W3:Y:S02]  /*0ab0*/  LDG.E.U16 R68, [R24.64] ;  /* 0x0000000618447981 */ /* 0x000ee4000c1e1500 */
[----:B------:R-:W-:Y:S02]  /*0ac0*/  IMAD.WIDE R34, R5, 0x2, R48 ;  /* 0x0000000205227825 */ /* 0x000fe400078e0230 */
[----:B------:R-:W4:Y:S04]  /*0ad0*/  LDG.E.U16 R33, [R32.64] ;  /* 0x0000000620217981 */ /* 0x000f28000c1e1500 */
[----:B------:R-:W5:Y:S04]  /*0ae0*/  LDG.E.U16 R35, [R34.64] ;  /* 0x0000000622237981 */ /* 0x000f68000c1e1500 */
[----:B------:R-:W-:Y:S06]  /*0af0*/  BAR.SYNC.DEFER_BLOCKING 0x0 ;  /* 0x0000000000007b1d */ /* 0x000fec0000010000 */
[----:B--2---:R-:W-:Y:S04]  /*0b00*/  STS.U16 [R0+0xa00], R27 ;  /* 0x000a001b00007388 */ /* 0x004fe80000000400 */
[----:B---3--:R-:W-:Y:S04]  /*0b10*/  STS.U16 [R0+0x800], R68 ;  /* 0x0008004400007388 */ /* 0x008fe80000000400 */
[----:B----4-:R-:W-:Y:S04]  /*0b20*/  STS.U16 [R60+0x900], R33 ;  /* 0x000900213c007388 */ /* 0x010fe80000000400 */
[----:B-----5:R-:W-:Y:S04]  /*0b30*/  STS.U16 [R60+0xb00], R35 ;  /* 0x000b00233c007388 */ /* 0x020fe80000000400 */
[----:B------:R-:W-:Y:S06]  /*0b40*/  BAR.SYNC.DEFER_BLOCKING 0x0 ;  /* 0x0000000000007b1d */ /* 0x000fec0000010000 */
[----:B------:R-:W-:Y:S04]  /*0b50*/  LDSM.16.MT88.4 R24, [R59] ;  /* 0x000000003b18783b */ /* 0x000fe80000004200 */
[----:B------:R-:W0:Y:S04]  /*0b60*/  LDSM.16.M88.4 R40, [R58+0x800] ;  /* 0x000800003a28783b */ /* 0x000e280000000200 */
[----:B------:R-:W1:Y:S01]  /*0b70*/  LDSM.16.MT88.4 R32, [R59+0x400] ;  /* 0x000400003b20783b */ /* 0x000e620000004200 */
[----:B0-----:R-:W-:Y:S11]  /*0b80*/  HMMA.16816.F32.BF16 R36, R24, R40, RZ ;  /* 0x000000281824723c */ /* 0x001ff600000418ff */
[----:B------:R-:W-:Y:S11]  /*0b90*/  @!UPT UIADD3 URZ, URZ, URZ, URZ ;  /* 0x0000003f3f3ff290 */ /* 0x000ff6000fffe03f */
[----:B------:R-:W-:Y:S02]  /*0ba0*/  @!UPT UIADD3 URZ, URZ, URZ, URZ ;  /* 0x0000003f3f3ff290 */ /* 0x000fe4000fffe03f */
[----:B-1----:R-:W-:Y:S01]  /*0bb0*/  HMMA.16816.F32.BF16 R40, R32, R42, R36 ;  /* 0x0000002a2028723c */ /* 0x002fe20000041824 */
[----:B------:R-:W0:Y:S07]  /*0bc0*/  LDSM.16.M88.4 R36, [R58+0xa00] ;  /* 0x000a00003a24783b */ /* 0x000e2e0000000200 */
[----:B0-----:R-:W-:Y:S11]  /*0bd0*/  HMMA.16816.F32.BF16 R24, R24, R36, RZ ;  /* 0x000000241818723c */ /* 0x001ff600000418ff */
[----:B------:R-:W-:Y:S11]  /*0be0*/  @!UPT UIADD3 URZ, URZ, URZ, URZ ;  /* 0x0000003f3f3ff290 */ /* 0x000ff6000fffe03f */
[----:B------:R-:W-:Y:S02]  /*0bf0*/  @!UPT UIADD3 URZ, URZ, URZ, URZ ;  /* 0x0000003f3f3ff290 */ /* 0x000fe4000fffe03f */
[----:B------:R-:W-:Y:S07]  /*0c00*/  HMMA.16816.F32.BF16 R24, R32, R38, R24 ;  /* 0x000000262018723c */ /* 0x000fee0000041818 */
[----:B------:R-:W-:-:S05]  /*0c10*/  IMAD.WIDE R32, R2, 0x2, R46 ;  /* 0x0000000202207825 */ /* 0x000fca00078e022e */
[----:B------:R0:W2:Y:S01]  /*0c20*/  LDG.E.U16 R36, [R32.64] ;  /* 0x0000000620247981 */ /* 0x0000a2000c1e1500 */
[----:B------:R-:W-:-:S06]  /*0c30*/  IMAD.WIDE R34, R2, 0x2, R10 ;  /* 0x0000000202227825 */ /* 0x000fcc00078e020a */
[----:B------:R1:W3:Y:S01]  /*0c40*/  LDG.E.U16 R34, [R34.64] ;  /* 0x0000000622227981 */ /* 0x0002e2000c1e1500 */
[----:B0-----:R-:W-:-:S05]  /*0c50*/  IMAD.WIDE R32, R2, 0x2, R8 ;  /* 0x0000000202207825 */ /* 0x001fca00078e0208 */
[----:B------:R0:W4:Y:S02]  /*0c60*/  LDG.E.U16 R37, [R32.64] ;  /* 0x0000000620257981 */ /* 0x000124000c1e1500 */
[----:B0-----:R-:W-:-:S06]  /*0c70*/  IMAD.WIDE R32, R2, 0x2, R44 ;  /* 0x0000000202207825 */ /* 0x001fcc00078e022c */
[----:B------:R0:W5:Y:S04]  /*0c80*/  LDG.E.U16 R32, [R32.64] ;  /* 0x0000000620207981 */ /* 0x000168000c1e1500 */
[----:B------:R-:W-:Y:S01]  /*0c90*/  BAR.SYNC.DEFER_BLOCKING 0x0 ;  /* 0x0000000000007b1d */ /* 0x000fe20000010000 */
[----:B-1----:R-:W-:-:S04]  /*0ca0*/  LEA R35, P0, R66, UR4, 0x1 ;  /* 0x0000000442237c11 */ /* 0x002fc8000f8008ff */
[----:B0-----:R-:W-:-:S04]  /*0cb0*/  IADD3 R33, P1, R35, 0x8, RZ ;  /* 0x0000000823217810 */ /* 0x001fc80007f3e0ff */
[-C--:B------:R-:W-:Y:S02]  /*0cc0*/  ISETP.GT.U32.AND P3, PT, R33, R4.reuse, PT ;  /* 0x000000042100720c */ /* 0x080fe40003f64070 */
[----:B------:R-:W-:Y:S02]  /*0cd0*/  IADD3.X R33, RZ, UR5, RZ, P0, !PT ;  /* 0x00000005ff217c10 */ /* 0x000fe400087fe4ff */
[----:B------:R-:W-:-:S03]  /*0ce0*/  ISETP.GT.U32.AND P0, PT, R35, R4, PT ;  /* 0x000000042300720c */ /* 0x000fc60003f04070 */
[----:B------:R-:W-:Y:S01]  /*0cf0*/  IMAD.X R38, RZ, RZ, R33, P1 ;  /* 0x000000ffff267224 */ /* 0x000fe200008e0621 */
[C---:B------:R-:W-:Y:S01]  /*0d00*/  ISETP.GE.U32.AND P4, PT, R35.reuse, R4, PT ;  /* 0x000000042300720c */ /* 0x040fe20003f86070 */
[----:B------:R-:W-:Y:S01]  /*0d10*/  FMUL R40, R40, c[0x0][0x188] ;  /* 0x0000620028287a20 */ /* 0x000fe20000400000 */
[-C--:B------:R-:W-:Y:S02]  /*0d20*/  ISETP.GT.U32.AND P2, PT, R35, R62.reuse, PT ;  /* 0x0000003e2300720c */ /* 0x080fe40003f44070 */
[----:B------:R-:W-:Y:S01]  /*0d30*/  ISETP.GT.U32.AND.EX P3, PT, R38, RZ, PT, P3 ;  /* 0x000000ff2600720c */ /* 0x000fe20003f64130 */
[----:B------:R-:W-:Y:S01]  /*0d40*/  FMUL R38, R41, c[0x0][0x188] ;  /* 0x0000620029267a20 */ /* 0x000fe20000400000 */
[C---:B------:R-:W-:Y:S02]  /*0d50*/  ISETP.GE.U32.AND P1, PT, R35.reuse, R62, PT ;  /* 0x0000003e2300720c */ /* 0x040fe40003f26070 */
[----:B------:R-:W-:Y:S02]  /*0d60*/  IADD3 R35, P5, R35, 0x9, RZ ;  /* 0x0000000923237810 */ /* 0x000fe40007fbe0ff */
[----:B------:R-:W-:-:S02]  /*0d70*/  ISETP.GT.U32.AND.EX P0, PT, R33, RZ, PT, P0 ;  /* 0x000000ff2100720c */ /* 0x000fc40003f04100 */
[----:B------:R-:W-:Y:S01]  /*0d80*/  ISETP.GE.U32.AND.EX P4, PT, R33, RZ, PT, P4 ;  /* 0x000000ff2100720c */ /* 0x000fe20003f86140 */
[----:B------:R-:W-:Y:S01]  /*0d90*/  FMUL R41, R24, c[0x0][0x188] ;  /* 0x0000620018297a20 */ /* 0x000fe20000400000 */
[----:B------:R-:W-:Y:S02]  /*0da0*/  ISETP.GT.U32.AND P6, PT, R35, R4, PT ;  /* 0x000000042300720c */ /* 0x000fe40003fc4070 */
[----:B------:R-:W-:Y:S02]  /*0db0*/  IADD3.X R68, RZ, R33, RZ, P5, !PT ;  /* 0x00000021ff447210 */ /* 0x000fe40002ffe4ff */
[----:B------:R-:W-:Y:S02]  /*0dc0*/  FSEL R24, R40, -INF , !P0 ;  /* 0xff80000028187808 */ /* 0x000fe40004000000 */
[----:B------:R-:W-:Y:S01]  /*0dd0*/  FSEL R38, R38, -INF , !P4 ;  /* 0xff80000026267808 */ /* 0x000fe20006000000 */
[----:B------:R-:W-:Y:S01]  /*0de0*/  FMUL R25, R25, c[0x0][0x188] ;  /* 0x0000620019197a20 */ /* 0x000fe20000400000 */
[----:B------:R-:W-:-:S02]  /*0df0*/  ISETP.GT.U32.AND.EX P4, PT, R68, RZ, PT, P6 ;  /* 0x000000ff4400720c */ /* 0x000fc40003f84160 */
[----:B------:R-:W-:Y:S02]  /*0e00*/  FSEL R41, R41, -INF , !P3 ;  /* 0xff80000029297808 */ /* 0x000fe40005800000 */
[----:B------:R-:W-:Y:S02]  /*0e10*/  FMNMX R40, R24, R38, !PT ;  /* 0x0000002618287209 */ /* 0x000fe40007800000 */
[----:B------:R-:W-:Y:S02]  /*0e20*/  FSEL R39, R25, -INF , !P4 ;  /* 0xff80000019277808 */ /* 0x000fe40006000000 */
[----:B------:R-:W-:Y:S02]  /*0e30*/  FMNMX R40, R41, R40, !PT ;  /* 0x0000002829287209 */ /* 0x000fe40007800000 */
[----:B------:R-:W-:Y:S02]  /*0e40*/  ISETP.GT.U32.AND P4, PT, R35, R62, PT ;  /* 0x0000003e2300720c */ /* 0x000fe40003f84070 */
[----:B------:R-:W-:-:S02]  /*0e50*/  FMNMX R40, R39, R40, !PT ;  /* 0x0000002827287209 */ /* 0x000fc40007800000 */
[C---:B------:R-:W-:Y:S02]  /*0e60*/  ISETP.GE.U32.AND.EX P3, PT, R33.reuse, RZ, PT, P1 ;  /* 0x000000ff2100720c */ /* 0x040fe40003f66110 */
[----:B------:R-:W-:Y:S02]  /*0e70*/  ISETP.GT.U32.AND.EX P1, PT, R68, RZ, PT, P4 ;  /* 0x000000ff4400720c */ /* 0x000fe40003f24140 */
[----:B------:R-:W0:Y:S01]  /*0e80*/  SHFL.BFLY PT, R68, R40, 0x2, 0x1f ;  /* 0x0c401f0028447f89 */ /* 0x000e2200000e0000 */
[----:B------:R-:W-:Y:S01]  /*0e90*/  FMUL R42, R42, c[0x0][0x188] ;  /* 0x000062002a2a7a20 */ /* 0x000fe20000400000 */
[----:B------:R-:W-:Y:S01]  /*0ea0*/  ISETP.GT.U32.AND.EX P2, PT, R33, RZ, PT, P2 ;  /* 0x000000ff2100720c */ /* 0x000fe20003f44120 */
[----:B------:R-:W-:Y:S02]  /*0eb0*/  FMUL R25, R43, c[0x0][0x188] ;  /* 0x000062002b197a20 */ /* 0x000fe40000400000 */
[----:B------:R-:W-:Y:S01]  /*0ec0*/  FMUL R26, R26, c[0x0][0x188] ;  /* 0x000062001a1a7a20 */ /* 0x000fe20000400000 */
[----:B------:R-:W-:-:S02]  /*0ed0*/  FSEL R42, R42, -INF , !P2 ;  /* 0xff8000002a2a7808 */ /* 0x000fc40005000000 */
[----:B------:R-:W-:Y:S01]  /*0ee0*/  FSEL R25, R25, -INF , !P3 ;  /* 0xff80000019197808 */ /* 0x000fe20005800000 */
[----:B------:R-:W-:Y:S01]  /*0ef0*/  FMUL R27, R27, c[0x0][0x188] ;  /* 0x000062001b1b7a20 */ /* 0x000fe20000400000 */
[----:B------:R-:W-:Y:S02]  /*0f00*/  FSEL R35, R26, -INF , !P0 ;  /* 0xff8000001a237808 */ /* 0x000fe40004000000 */
[----:B------:R-:W-:Y:S02]  /*0f10*/  FMNMX R26, R42, R25, !PT ;  /* 0x000000192a1a7209 */ /* 0x000fe40007800000 */
[----:B------:R-:W-:Y:S02]  /*0f20*/  FSEL R33, R27, -INF , !P1 ;  /* 0xff8000001b217808 */ /* 0x000fe40004800000 */
[----:B------:R-:W-:-:S04]  /*0f30*/  FMNMX R26, R35, R26, !PT ;  /* 0x0000001a231a7209 */ /* 0x000fc80007800000 */
[----:B------:R-:W-:Y:S02]  /*0f40*/  FMNMX R26, R33, R26, !PT ;  /* 0x0000001a211a7209 */ /* 0x000fe40007800000 */
[----:B0-----:R-:W-:-:S03]  /*0f50*/  FMNMX R68, R40, R68, !PT ;  /* 0x0000004428447209 */ /* 0x001fc60007800000 */
[----:B------:R-:W0:Y:S04]  /*0f60*/  SHFL.BFLY PT, R40, R26, 0x2, 0x1f ;  /* 0x0c401f001a287f89 */ /* 0x000e2800000e0000 */
[----:B------:R-:W1:Y:S01]  /*0f70*/  SHFL.BFLY PT, R27, R68, 0x1, 0x1f ;  /* 0x0c201f00441b7f89 */ /* 0x000e6200000e0000 */
[----:B0-----:R-:W-:Y:S02]  /*0f80*/  FMNMX R26, R26, R40, !PT ;  /* 0x000000281a1a7209 */ /* 0x001fe40007800000 */
[----:B-1----:R-:W-:-:S03]  /*0f90*/  FMNMX R40, R68, R27, !PT ;  /* 0x0000001b44287209 */ /* 0x002fc60007800000 */
[----:B------:R-:W0:Y:S01]  /*0fa0*/  SHFL.BFLY PT, R27, R26, 0x1, 0x1f ;  /* 0x0c201f001a1b7f89 */ /* 0x000e2200000e0000 */
[----:B------:R-:W-:-:S05]  /*0fb0*/  FMNMX R40, R40, R52, !PT ;  /* 0x0000003428287209 */ /* 0x000fca0007800000 */
[--C-:B------:R-:W-:Y:S02]  /*0fc0*/  FADD R41, R41, -R40.reuse ;  /* 0x8000002829297221 */ /* 0x100fe40000000000 */
[--C-:B------:R-:W-:Y:S02]  /*0fd0*/  FADD R39, R39, -R40.reuse ;  /* 0x8000002827277221 */ /* 0x100fe40000000000 */
[----:B------:R-:W-:Y:S01]  /*0fe0*/  FADD R24, R24, -R40 ;  /* 0x8000002818187221 */ /* 0x000fe20000000000 */
[----:B0-----:R-:W-:Y:S01]  /*0ff0*/  FMNMX R27, R26, R27, !PT ;  /* 0x0000001b1a1b7209 */ /* 0x001fe20007800000 */
[----:B------:R-:W-:-:S03]  /*1000*/  FMUL R26, R41, 1.4426950216293334961 ;  /* 0x3fb8aa3b291a7820 */ /* 0x000fc60000400000 */
[----:B------:R-:W-:Y:S01]  /*1010*/  FMNMX R41, R27, R7, !PT ;  /* 0x000000071b297209 */ /* 0x000fe20007800000 */
[----:B------:R-:W-:Y:S02]  /*1020*/  FMUL R27, R39, 1.4426950216293334961 ;  /* 0x3fb8aa3b271b7820 */ /* 0x000fe40000400000 */
[----:B------:R-:W-:Y:S02]  /*1030*/  FADD R39, -R40, R52 ;  /* 0x0000003428277221 */ /* 0x000fe40000000100 */
[--C-:B------:R-:W-:Y:S02]  /*1040*/  FADD R35, R35, -R41.reuse ;  /* 0x8000002923237221 */ /* 0x100fe40000000000 */
[----:B------:R-:W-:Y:S02]  /*1050*/  FADD R33, R33, -R41 ;  /* 0x8000002921217221 */ /* 0x000fe40000000000 */
[----:B------:R-:W-:Y:S02]  /*1060*/  FMUL R39, R39, 1.4426950216293334961 ;  /* 0x3fb8aa3b27277820 */ /* 0x000fe40000400000 */
[----:B------:R-:W-:-:S02]  /*1070*/  FADD R38, R38, -R40 ;  /* 0x8000002826267221 */ /* 0x000fc40000000000 */
[----:B------:R-:W-:Y:S02]  /*1080*/  FMUL R52, R35, 1.4426950216293334961 ;  /* 0x3fb8aa3b23347820 */ /* 0x000fe40000400000 */
[--C-:B------:R-:W-:Y:S02]  /*1090*/  FADD R43, R42, -R41.reuse ;  /* 0x800000292a2b7221 */ /* 0x100fe40000000000 */
[----:B------:R0:W-:Y:S01]  /*10a0*/  MUFU.EX2 R42, R39 ;  /* 0x00000027002a7308 */ /* 0x0001e20000000800 */
[----:B------:R-:W-:Y:S02]  /*10b0*/  FMUL R24, R24, 1.4426950216293334961 ;  /* 0x3fb8aa3b18187820 */ /* 0x000fe40000400000 */
[----:B------:R-:W-:Y:S02]  /*10c0*/  FMUL R38, R38, 1.4426950216293334961 ;  /* 0x3fb8aa3b26267820 */ /* 0x000fe40000400000 */
[----:B0-----:R-:W-:-:S03]  /*10d0*/  FADD R39, R25, -R41 ;  /* 0x8000002919277221 */ /* 0x001fc60000000000 */
[----:B------:R-:W-:Y:S01]  /*10e0*/  MUFU.EX2 R24, R24 ;  /* 0x0000001800187308 */ /* 0x000fe20000000800 */
[----:B------:R-:W-:Y:S02]  /*10f0*/  FADD R7, -R41, R7 ;  /* 0x0000000729077221 */ /* 0x000fe40000000100 */
[----:B------:R-:W-:Y:S02]  /*1100*/  FMUL R39, R39, 1.4426950216293334961 ;  /* 0x3fb8aa3b27277820 */ /* 0x000fe40000400000 */
[----:B------:R-:W-:-:S03]  /*1110*/  FMUL R43, R43, 1.4426950216293334961 ;  /* 0x3fb8aa3b2b2b7820 */ /* 0x000fc60000400000 */
[----:B------:R-:W0:Y:S01]  /*1120*/  MUFU.EX2 R38, R38 ;  /* 0x0000002600267308 */ /* 0x000e220000000800 */
[----:B------:R-:W-:-:S07]  /*1130*/  FMUL R7, R7, 1.4426950216293334961 ;  /* 0x3fb8aa3b07077820 */ /* 0x000fce0000400000 */
[----:B------:R-:W-:Y:S08]  /*1140*/  MUFU.EX2 R26, R26 ;  /* 0x0000001a001a7308 */ /* 0x000ff00000000800 */
[----:B------:R0:W-:Y:S08]  /*1150*/  MUFU.EX2 R25, R43 ;  /* 0x0000002b00197308 */ /* 0x0001f00000000800 */
[----:B------:R-:W1:Y:S08]  /*1160*/  MUFU.EX2 R39, R39 ;  /* 0x0000002700277308 */ /* 0x000e700000000800 */
[----:B------:R-:W1:Y:S01]  /*1170*/  MUFU.EX2 R27, R27 ;  /* 0x0000001b001b7308 */ /* 0x000e620000000800 */
[----:B0-----:R-:W-:-:S07]  /*1180*/  FADD R43, R24, R38 ;  /* 0x00000026182b7221 */ /* 0x001fce0000000000 */
[----:B------:R-:W-:Y:S01]  /*1190*/  MUFU.EX2 R7, R7 ;  /* 0x0000000700077308 */ /* 0x000fe20000000800 */
[----:B--2---:R-:W-:Y:S04]  /*11a0*/  STS.U16 [R0+0x800], R36 ;  /* 0x0008002400007388 */ /* 0x004fe80000000400 */
[----:B---3--:R-:W-:Y:S04]  /*11b0*/  STS.U16 [R0+0xa00], R34 ;  /* 0x000a002200007388 */ /* 0x008fe80000000400 */
[----:B----4-:R0:W-:Y:S04]  /*11c0*/  STS.U16 [R0+0x900], R37 ;  /* 0x0009002500007388 */ /* 0x0101e80000000400 */
[----:B-----5:R-:W-:Y:S01]  /*11d0*/  STS.U16 [R0+0xb00], R32 ;  /* 0x000b002000007388 */ /* 0x020fe20000000400 */
[----:B0-----:R-:W-:-:S03]  /*11e0*/  FMUL R37, R33, 1.4426950216293334961 ;  /* 0x3fb8aa3b21257820 */ /* 0x001fc60000400000 */
[----:B------:R-:W-:Y:S06]  /*11f0*/  BAR.SYNC.DEFER_BLOCKING 0x0 ;  /* 0x0000000000007b1d */ /* 0x000fec0000010000 */
[----:B------:R-:W0:Y:S01]  /*1200*/  MUFU.EX2 R36, R52 ;  /* 0x0000003400247308 */ /* 0x000e220000000800 */
[----:B------:R-:W2:Y:S07]  /*1210*/  LDSM.16.M88.4 R32, [R53+0x800] ;  /* 0x000800003520783b */ /* 0x000eae0000000200 */
[----:B------:R-:W3:Y:S01]  /*1220*/  MUFU.EX2 R37, R37 ;  /* 0x0000002500257308 */ /* 0x000ee20000000800 */
[----:B------:R-:W-:Y:S01]  /*1230*/  F2FP.BF16.PACK_AB R24, R38, R24 ;  /* 0x000000182618723e */ /* 0x000fe200000010ff */
[----:B-1----:R-:W-:-:S02]  /*1240*/  FADD R38, R25, R39 ;  /* 0x0000002719267221 */ /* 0x002fc40000000000 */
[----:B------:R-:W-:Y:S01]  /*1250*/  FADD R43, R26, R43 ;  /* 0x0000002b1a2b7221 */ /* 0x000fe20000000000 */
[----:B------:R-:W-:Y:S01]  /*1260*/  F2FP.BF16.PACK_AB R26, R27, R26 ;  /* 0x0000001a1b1a723e */ /* 0x000fe200000010ff */
[----:B0-----:R-:W-:Y:S01]  /*1270*/  FADD R38, R36, R38 ;  /* 0x0000002624267221 */ /* 0x001fe20000000000 */
[----:B------:R-:W-:Y:S01]  /*1280*/  F2FP.BF16.PACK_AB R25, R39, R25 ;  /* 0x000000192719723e */ /* 0x000fe200000010ff */
[----:B------:R-:W-:Y:S02]  /*1290*/  FADD R43, R27, R43 ;  /* 0x0000002b1b2b7221 */ /* 0x000fe40000000000 */
[C---:B------:R-:W-:Y:S02]  /*12a0*/  FMUL R28, R42.reuse, R28 ;  /* 0x0000001c2a1c7220 */ /* 0x040fe40000400000 */
[----:B------:R-:W-:Y:S02]  /*12b0*/  FMUL R29, R42, R29 ;  /* 0x0000001d2a1d7220 */ /* 0x000fe40000400000 */
[----:B------:R-:W-:Y:S01]  /*12c0*/  FMUL R30, R7, R30 ;  /* 0x0000001e071e7220 */ /* 0x000fe20000400000 */
[----:B---3--:R-:W-:Y:S01]  /*12d0*/  F2FP.BF16.PACK_AB R27, R37, R36 ;  /* 0x00000024251b723e */ /* 0x008fe200000010ff */
[----:B------:R-:W-:-:S02]  /*12e0*/  FMUL R31, R7, R31 ;  /* 0x0000001f071f7220 */ /* 0x000fc40000400000 */
[----:B------:R-:W-:Y:S02]  /*12f0*/  FADD R52, R37, R38 ;  /* 0x0000002625347221 */ /* 0x000fe40000000000 */
[----:B------:R-:W-:Y:S03]  /*1300*/  LDSM.16.M88.4 R36, [R53+0xa00] ;  /* 0x000a00003524783b */ /* 0x000fe60000000200 */
[----:B--2---:R-:W-:Y:S01]  /*1310*/  HMMA.16816.F32.BF16 R28, R24, R32, R28 ;  /* 0x00000020181c723c */ /* 0x004fe2000004181c */
[----:B------:R-:W0:Y:S04]  /*1320*/  SHFL.BFLY PT, R33, R52, 0x2, 0x1f ;  /* 0x0c401f0034217f89 */ /* 0x000e2800000e0000 */
[----:B------:R-:W1:Y:S01]  /*1330*/  SHFL.BFLY PT, R32, R43, 0x2, 0x1f ;  /* 0x0c401f002b207f89 */ /* 0x000e6200000e0000 */
[----:B------:R-:W-:-:S02]  /*1340*/  FMUL R16, R42, R16 ;  /* 0x000000102a107220 */ /* 0x000fc40000400000 */
[C---:B------:R-:W-:Y:S02]  /*1350*/  FMUL R17, R42.reuse, R17 ;  /* 0x000000112a117220 */ /* 0x040fe40000400000 */
[C---:B------:R-:W-:Y:S02]  /*1360*/  FMUL R18, R7.reuse, R18 ;  /* 0x0000001207127220 */ /* 0x040fe40000400000 */
[----:B------:R-:W-:Y:S01]  /*1370*/  FMUL R19, R7, R19 ;  /* 0x0000001307137220 */ /* 0x000fe20000400000 */
[----:B------:R-:W-:Y:S01]  /*1380*/  UIADD3 UR4, UP0, UR4, 0x10, URZ ;  /* 0x0000001004047890 */ /* 0x000fe2000ff1e03f */
[C---:B------:R-:W-:Y:S02]  /*1390*/  FMUL R12, R42.reuse, R12 ;  /* 0x0000000c2a0c7220 */ /* 0x040fe40000400000 */
[----:B------:R-:W-:-:S03]  /*13a0*/  FMUL R13, R42, R13 ;  /* 0x0000000d2a0d7220 */ /* 0x000fc60000400000 */
[----:B------:R-:W-:Y:S01]  /*13b0*/  HMMA.16816.F32.BF16 R16, R24, R34, R16 ;  /* 0x000000221810723c */ /* 0x000fe20000041810 */
[----:B0-----:R-:W-:Y:S02]  /*13c0*/  FADD R33, R52, R33 ;  /* 0x0000002134217221 */ /* 0x001fe40000000000 */
[----:B-1----:R-:W-:-:S03]  /*13d0*/  FADD R32, R43, R32 ;  /* 0x000000202b207221 */ /* 0x002fc60000000000 */
[----:B------:R-:W0:Y:S01]  /*13e0*/  SHFL.BFLY PT, R35, R33, 0x1, 0x1f ;  /* 0x0c201f0021237f89 */ /* 0x000e2200000e0000 */
[C---:B------:R-:W-:Y:S02]  /*13f0*/  FMUL R14, R7.reuse, R14 ;  /* 0x0000000e070e7220 */ /* 0x040fe40000400000 */
[C---:B------:R-:W-:Y:S01]  /*1400*/  FMUL R15, R7.reuse, R15 ;  /* 0x0000000f070f7220 */ /* 0x040fe20000400000 */
[----:B------:R-:W1:Y:S01]  /*1410*/  SHFL.BFLY PT, R34, R32, 0x1, 0x1f ;  /* 0x0c201f0020227f89 */ /* 0x000e6200000e0000 */
[C---:B------:R-:W-:Y:S02]  /*1420*/  FMUL R20, R42.reuse, R20 ;  /* 0x000000142a147220 */ /* 0x040fe40000400000 */
[----:B------:R-:W-:Y:S02]  /*1430*/  FMUL R21, R42, R21 ;  /* 0x000000152a157220 */ /* 0x000fe40000400000 */
[C---:B------:R-:W-:Y:S02]  /*1440*/  FMUL R22, R7.reuse, R22 ;  /* 0x0000001607167220 */ /* 0x040fe40000400000 */
[----:B------:R-:W-:Y:S01]  /*1450*/  FMUL R23, R7, R23 ;  /* 0x0000001707177220 */ /* 0x000fe20000400000 */
[----:B------:R-:W-:Y:S01]  /*1460*/  UIADD3.X UR5, URZ, UR5, URZ, UP0, !UPT ;  /* 0x000000053f057290 */ /* 0x000fe200087fe43f */
[----:B------:R-:W-:Y:S01]  /*1470*/  HMMA.16816.F32.BF16 R12, R24, R36, R12 ;  /* 0x00000024180c723c */ /* 0x000fe2000004180c */
[----:B------:R-:W-:-:S07]  /*1480*/  ISETP.LE.U32.AND P0, PT, R65, UR4, PT ;  /* 0x0000000441007c0c */ /* 0x000fce000bf03070 */
[----:B------:R-:W-:Y:S07]  /*1490*/  HMMA.16816.F32.BF16 R20, R24, R38, R20 ;  /* 0x000000261814723c */ /* 0x000fee0000041814 */
[----:B------:R-:W-:-:S05]  /*14a0*/  IMAD.U32 R25, RZ, RZ, UR5 ;  /* 0x00000005ff197e24 */ /* 0x000fca000f8e00ff */
[----:B------:R-:W-:Y:S01]  /*14b0*/  ISETP.GE.U32.AND.EX P0, PT, R25, RZ, PT, P0 ;  /* 0x000000ff1900720c */ /* 0x000fe20003f06100 */
[----:B0-----:R-:W-:Y:S01]  /*14c0*/  FADD R35, R33, R35 ;  /* 0x0000002321237221 */ /* 0x001fe20000000000 */
[----:B------:R-:W-:Y:S01]  /*14d0*/  MOV R24, 0x10 ;  /* 0x0000001000187802 */ /* 0x000fe20000000f00 */
[----:B-1----:R-:W-:Y:S02]  /*14e0*/  FADD R34, R32, R34 ;  /* 0x0000002220227221 */ /* 0x002fe40000000000 */
[----:B------:R-:W-:Y:S01]  /*14f0*/  FFMA R6, R7, R6, R35 ;  /* 0x0000000607067223 */ /* 0x000fe20000000023 */
[----:B------:R-:W-:Y:S01]  /*1500*/  MOV R7, R41 ;  /* 0x0000002900077202 */ /* 0x000fe20000000f00 */
[C---:B------:R-:W-:Y:S02]  /*1510*/  IMAD R2, R24.reuse, c[0x0][0x1b4], R2 ;  /* 0x00006d0018027a24 */ /* 0x040fe400078e0202 */
[----:B------:R-:W-:Y:S02]  /*1520*/  IMAD R5, R24, c[0x0][0x1a4], R5 ;  /* 0x0000690018057a24 */ /* 0x000fe400078e0205 */
[----:B------:R-:W-:-:S02]  /*1530*/  FFMA R3, R42, R3, R34 ;  /* 0x000000032a037223 */ /* 0x000fc40000000022 */
[----:B------:R-:W-:Y:S01]  /*1540*/  IMAD.MOV.U32 R52, RZ, RZ, R40 ;  /* 0x000000ffff347224 */ /* 0x000fe200078e0028 */
[----:B------:R-:W-:Y:S05]  /*1550*/  @!P0 BRA `(.L_x_1) ;  /* 0xfffff51000008947 */ /* 0x000fea000383ffff */
.L_x_0:
[----:B------:R-:W0:Y:S01]  /*1560*/  S2R R34, SR_CTAID.Y ;  /* 0x0000000000227919 */ /* 0x000e220000002600 */
[----:B------:R-:W-:Y:S01]  /*1570*/  MOV R10, R3 ;  /* 0x00000003000a7202 */ /* 0x000fe20000000f00 */
[C---:B------:R-:W-:Y:S01]  /*1580*/  IMAD.SHL.U32 R0, R64.reuse, 0x4, RZ ;  /* 0x0000000440007824 */ /* 0x040fe200078e00ff */
[----:B------:R-:W-:Y:S01]  /*1590*/  MOV R35, R6 ;  /* 0x0000000600237202 */ /* 0x000fe20000000f00 */
[----:B------:R-:W-:Y:S01]  /*15a0*/  IMAD.SHL.U32 R7, R64, 0x40, RZ ;  /* 0x0000004040077824 */ /* 0x000fe200078e00ff */
[C---:B------:R-:W-:Y:S01]  /*15b0*/  FSETP.GEU.AND P3, PT, R10.reuse, 1.175494350822287508e-38, PT ;  /* 0x008000000a00780b */ /* 0x040fe20003f6e000 */
[----:B------:R-:W-:Y:S01]  /*15c0*/  FMUL R3, R10, 8388608 ;  /* 0x4b0000000a037820 */ /* 0x000fe20000400000 */
[----:B------:R-:W-:Y:S01]  /*15d0*/  LOP3.LUT R5, R0, 0xb8, RZ, 0xc0, !PT ;  /* 0x000000b800057812 */ /* 0x000fe200078ec0ff */
[----:B------:R-:W-:Y:S01]  /*15e0*/  IMAD R6, R61, c[0x0][0x1c4], RZ ;  /* 0x000071003d067a24 */ /* 0x000fe200078e02ff */
[----:B------:R-:W-:Y:S01]  /*15f0*/  FSETP.GT.AND P1, PT, |R35|, 8.50705917302346158658e+37, PT ;  /* 0x7e8000002300780b */ /* 0x000fe20003f24200 */
[----:B------:R-:W-:Y:S01]  /*1600*/  IMAD.MOV.U32 R11, RZ, RZ, R14 ;  /* 0x000000ffff0b7224 */ /* 0x000fe200078e000e */
[----:B------:R-:W-:Y:S01]  /*1610*/  FSEL R0, R3, R10, !P3 ;  /* 0x0000000a03007208 */ /* 0x000fe20005800000 */
[----:B------:R-:W-:Y:S01]  /*1620*/  FMUL R2, R35, 8388608 ;  /* 0x4b00000023027820 */ /* 0x000fe20000400000 */
[----:B------:R-:W-:Y:S01]  /*1630*/  LOP3.LUT R14, R5, 0x40, R7, 0xf8, !PT ;  /* 0x00000040050e7812 */ /* 0x000fe200078ef807 */
[----:B------:R-:W-:Y:S01]  /*1640*/  IMAD.SHL.U32 R7, R64, 0x8, RZ ;  /* 0x0000000840077824 */ /* 0x000fe200078e00ff */
[C---:B------:R-:W-:Y:S01]  /*1650*/  SHF.L.U32 R8, R6.reuse, 0x1, RZ ;  /* 0x0000000106087819 */ /* 0x040fe200000006ff */
[----:B------:R-:W-:Y:S01]  /*1660*/  IMAD.HI R27, R6, 0x2, RZ ;  /* 0x00000002061b7827 */ /* 0x000fe200078e02ff */
[C---:B------:R-:W-:Y:S01]  /*1670*/  FSETP.GEU.AND P2, PT, |R35|.reuse, 1.175494350822287508e-38, PT ;  /* 0x008000002300780b */ /* 0x040fe20003f4e200 */
[----:B------:R-:W-:Y:S01]  /*1680*/  BAR.SYNC.DEFER_BLOCKING 0x0 ;  /* 0x0000000000007b1d */ /* 0x000fe20000010000 */
[--C-:B------:R-:W-:Y:S01]  /*1690*/  SHF.R.U32.HI R24, RZ, 0x1, R64.reuse ;  /* 0x00000001ff187819 */ /* 0x100fe20000011640 */
[----:B------:R-:W-:Y:S01]  /*16a0*/  IMAD.MOV.U32 R37, RZ, RZ, R23 ;  /* 0x000000ffff257224 */ /* 0x000fe200078e0017 */
[C---:B------:R-:W-:Y:S01]  /*16b0*/  FSETP.GEU.AND P4, PT, R35.reuse, 1.175494350822287508e-38, PT ;  /* 0x008000002300780b */ /* 0x040fe20003f8e000 */
[----:B------:R-:W-:Y:S01]  /*16c0*/  @P1 FMUL R18, R18, 0.25 ;  /* 0x3e80000012121820 */ /* 0x000fe20000400000 */
[----:B------:R-:W-:Y:S01]  /*16d0*/  LOP3.LUT R24, R24, 0x4, RZ, 0xc0, !PT ;  /* 0x0000000418187812 */ /* 0x000fe200078ec0ff */
[----:B0-----:R-:W-:Y:S01]  /*16e0*/  IMAD R4, R34, c[0x0][0x1c0], RZ ;  /* 0x0000700022047a24 */ /* 0x001fe200078e02ff */
[----:B------:R-:W-:Y:S01]  /*16f0*/  FSEL R2, R2, R35, !P4 ;  /* 0x0000002302027208 */ /* 0x000fe20006000000 */
[----:B------:R-:W-:Y:S01]  /*1700*/  @P1 FMUL R35, R35, 0.25 ;  /* 0x3e80000023231820 */ /* 0x000fe20000400000 */
[----:B------:R-:W-:Y:S01]  /*1710*/  SHF.R.S32.HI R26, RZ, 0x4, R64 ;  /* 0x00000004ff1a7819 */ /* 0x000fe20000011440 */
[----:B------:R-:W-:Y:S01]  /*1720*/  @P1 FMUL R31, R31, 0.25 ;  /* 0x3e8000001f1f1820 */ /* 0x000fe20000400000 */
[----:B------:R-:W-:Y:S01]  /*1730*/  SHF.L.U32 R3, R4, 0x1, RZ ;  /* 0x0000000104037819 */ /* 0x000fe200000006ff */
[----:B------:R-:W-:Y:S01]  /*1740*/  @!P2 FMUL R35, R35, 16777216 ;  /* 0x4b8000002323a820 */ /* 0x000fe20000400000 */
[----:B------:R-:W-:Y:S01]  /*1750*/  FSEL R6, RZ, -23, P3 ;  /* 0xc1b80000ff067808 */ /* 0x000fe20001800000 */
[----:B------:R-:W-:Y:S01]  /*1760*/  @!P2 FMUL R18, R18, 16777216 ;  /* 0x4b8000001212a820 */ /* 0x000fe20000400000 */
[----:B------:R-:W-:Y:S01]  /*1770*/  IADD3 R3, P5, P6, R8, c[0x0][0x178], R3 ;  /* 0x00005e0008037a10 */ /* 0x000fe20007ebe003 */
[----:B------:R-:W-:Y:S01]  /*1780*/  @!P2 FMUL R31, R31, 16777216 ;  /* 0x4b8000001f1fa820 */ /* 0x000fe20000400000 */
[----:B------:R-:W-:Y:S01]  /*1790*/  LOP3.LUT R8, R7, 0x180, RZ, 0xc0, !PT ;  /* 0x0000018007087812 */ /* 0x000fe200078ec0ff */
[----:B------:R-:W-:Y:S01]  /*17a0*/  @P1 FMUL R11, R11, 0.25 ;  /* 0x3e8000000b0b1820 */ /* 0x000fe20000400000 */
[----:B------:R-:W-:Y:S01]  /*17b0*/  LOP3.LUT R7, R64, 0x7, RZ, 0xc0, !PT ;  /* 0x0000000740077812 */ /* 0x000fe200078ec0ff */
[----:B------:R-:W-:Y:S01]  /*17c0*/  @P1 FMUL R37, R37, 0.25 ;  /* 0x3e80000025251820 */ /* 0x000fe20000400000 */
[----:B------:R-:W-:Y:S01]  /*17d0*/  FSETP.GT.AND P3, PT, |R10|, 8.50705917302346158658e+37, PT ;  /* 0x7e8000000a00780b */ /* 0x000fe20003f64200 */
[----:B------:R-:W-:Y:S01]  /*17e0*/  @!P2 FMUL R11, R11, 16777216 ;  /* 0x4b8000000b0ba820 */ /* 0x000fe20000400000 */
[C---:B------:R-:W-:Y:S01]  /*17f0*/  LEA R33, R7.reuse, R8, 0x4 ;  /* 0x0000000807217211 */ /* 0x040fe200078e20ff */
[----:B------:R-:W-:Y:S01]  /*1800*/  IMAD R24, R7, 0x8, R24 ;  /* 0x0000000807187824 */ /* 0x000fe200078e0218 */
[----:B------:R-:W-:Y:S01]  /*1810*/  SGXT R7, R26, 0x1 ;  /* 0x000000011a07781a */ /* 0x000fe20000000200 */
[----:B------:R-:W-:Y:S01]  /*1820*/  @P1 FMUL R22, R22, 0.25 ;  /* 0x3e80000016161820 */ /* 0x000fe20000400000 */
[----:B------:R-:W-:Y:S01]  /*1830*/  IADD3 R23, R0, -0x3f3504f3, RZ ;  /* 0xc0cafb0d00177810 */ /* 0x000fe20007ffe0ff */
[----:B------:R-:W-:Y:S01]  /*1840*/  IMAD R69, R69, 0x4, R24 ;  /* 0x0000000445457824 */ /* 0x000fe200078e0218 */
[----:B------:R-:W-:Y:S01]  /*1850*/  IADD3 R9, R2, -0x3f3504f3, RZ ;  /* 0xc0cafb0d02097810 */ /* 0x000fe20007ffe0ff */
[----:B------:R-:W0:Y:S01]  /*1860*/  MUFU.RCP R24, R35 ;  /* 0x0000002300187308 */ /* 0x000e220000001000 */
[----:B------:R-:W-:Y:S01]  /*1870*/  LOP3.LUT R7, R14, 0x240, R7, 0x78, !PT ;  /* 0x000002400e077812 */ /* 0x000fe200078e7807 */
[----:B------:R-:W-:Y:S01]  /*1880*/  @P1 FMUL R15, R15, 0.25 ;  /* 0x3e8000000f0f1820 */ /* 0x000fe20000400000 */
[----:B------:R-:W-:Y:S01]  /*1890*/  FSEL R14, RZ, -23, P4 ;  /* 0xc1b80000ff0e7808 */ /* 0x000fe20002000000 */
[----:B------:R-:W-:Y:S01]  /*18a0*/  @P1 FMUL R19, R19, 0.25 ;  /* 0x3e80000013131820 */ /* 0x000fe20000400000 */
[C---:B------:R-:W-:Y:S01]  /*18b0*/  FSETP.GEU.AND P4, PT, |R10|.reuse, 1.175494350822287508e-38, PT ;  /* 0x008000000a00780b */ /* 0x040fe20003f8e200 */
[----:B------:R-:W-:Y:S01]  /*18c0*/  @P3 FMUL R10, R10, 0.25 ;  /* 0x3e8000000a0a3820 */ /* 0x000fe20000400000 */
[----:B------:R-:W-:Y:S01]  /*18d0*/  LOP3.LUT R23, R23, 0xff800000, RZ, 0xc0, !PT ;  /* 0xff80000017177812 */ /* 0x000fe200078ec0ff */
[----:B------:R-:W-:Y:S01]  /*18e0*/  @P1 FMUL R30, R30, 0.25 ;  /* 0x3e8000001e1e1820 */ /* 0x000fe20000400000 */
[----:B------:R-:W-:Y:S01]  /*18f0*/  LOP3.LUT R9, R9, 0xff800000, RZ, 0xc0, !PT ;  /* 0xff80000009097812 */ /* 0x000fe200078ec0ff */
[----:B------:R-:W-:Y:S01]  /*1900*/  @P3 FMUL R13, R13, 0.25 ;  /* 0x3e8000000d0d3820 */ /* 0x000fe20000400000 */
[----:B------:R-:W1:Y:S01]  /*1910*/  I2F R5, R23 ;  /* 0x0000001700057306 */ /* 0x000e620000201400 */
[----:B------:R-:W-:Y:S01]  /*1920*/  IMAD.HI R4, R4, 0x2, RZ ;  /* 0x0000000204047827 */ /* 0x000fe200078e02ff */
[----:B------:R-:W-:Y:S01]  /*1930*/  LOP3.LUT R33, R33, 0x48, R64, 0x78, !PT ;  /* 0x0000004821217812 */ /* 0x000fe200078e7840 */
[----:B------:R-:W2:Y:S01]  /*1940*/  S2R R36, SR_TID.X ;  /* 0x0000000000247919 */ /* 0x000ea20000002100 */
[----:B------:R-:W-:Y:S01]  /*1950*/  SHF.L.U32 R8, R64, 0x7, RZ ;  /* 0x0000000740087819 */ /* 0x000fe200000006ff */
[----:B0-----:R-:W-:Y:S01]  /*1960*/  FMUL R26, R24, R18 ;  /* 0x00000012181a7220 */ /* 0x001fe20000400000 */
[----:B------:R-:W-:Y:S01]  /*1970*/  IADD3.X R4, R27, c[0x0][0x17c], R4, P5, P6 ;  /* 0x00005f001b047a10 */ /* 0x000fe20002fec404 */
[----:B------:R-:W-:Y:S01]  /*1980*/  @!P4 FMUL R10, R10, 16777216 ;  /* 0x4b8000000a0ac820 */ /* 0x000fe20000400000 */
[----:B------:R0:W3:Y:S01]  /*1990*/  I2F R25, R9 ;  /* 0x0000000900197306 */ /* 0x0000e20000201400 */
[----:B------:R-:W-:Y:S01]  /*19a0*/  IMAD.IADD R18, R0, 0x1, -R23 ;  /* 0x0000000100127824 */ /* 0x000fe200078e0a17 */
[----:B------:R-:W-:Y:S01]  /*19b0*/  LOP3.LUT R8, R33, 0x600, R8, 0xf8, !PT ;  /* 0x0000060021087812 */ /* 0x000fe200078ef808 */
[----:B------:R-:W-:Y:S01]  /*19c0*/  FMUL R32, R24, R31 ;  /* 0x0000001f18207220 */ /* 0x000fe20000400000 */
[----:B------:R-:W-:Y:S01]  /*19d0*/  MOV R31, 0x3dc6b27f ;  /* 0x3dc6b27f001f7802 */ /* 0x000fe20000000f00 */
[----:B------:R-:W-:Y:S01]  /*19e0*/  FADD R18, R18, -1 ;  /* 0xbf80000012127421 */ /* 0x000fe20000000000 */
[----:B------:R-:W-:Y:S01]  /*19f0*/  ISETP.GE.U32.AND P1, PT, R2, 0x7f800000, PT ;  /* 0x7f8000000200780c */ /* 0x000fe20003f26070 */
[----:B------:R-:W-:Y:S01]  /*1a00*/  @P3 FMUL R20, R20, 0.25 ;  /* 0x3e80000014143820 */ /* 0x000fe20000400000 */
[----:B------:R-:W4:Y:S01]  /*1a10*/  MUFU.RCP R10, R10 ;  /* 0x0000000a000a7308 */ /* 0x000f220000001000 */
[----:B-1----:R-:W-:Y:S01]  /*1a20*/  FFMA.FTZ R6, R5, 1.1920928955078125e-07, R6 ;  /* 0x3400000005067823 */ /* 0x002fe20000010006 */
[----:B0-----:R-:W-:Y:S01]  /*1a30*/  IADD3 R9, R2, -R9, RZ ;  /* 0x8000000902097210 */ /* 0x001fe20007ffe0ff */
[----:B------:R-:W-:Y:S01]  /*1a40*/  @P3 FMUL R12, R12, 0.25 ;  /* 0x3e8000000c0c3820 */ /* 0x000fe20000400000 */
[----:B------:R-:W-:Y:S01]  /*1a50*/  LOP3.LUT R67, R67, 0x78, RZ, 0xc0, !PT ;  /* 0x0000007843437812 */ /* 0x000fe200078ec0ff */
[----:B------:R-:W-:Y:S01]  /*1a60*/  @P3 FMUL R21, R21, 0.25 ;  /* 0x3e80000015153820 */ /* 0x000fe20000400000 */
[----:B------:R-:W-:Y:S01]  /*1a70*/  LOP3.LUT P0, RZ, R64, 0x60, RZ, 0xc0, !PT ;  /* 0x0000006040ff7812 */ /* 0x000fe2000780c0ff */
[----:B------:R-:W-:-:S02]  /*1a80*/  @P3 FMUL R17, R17, 0.25 ;  /* 0x3e80000011113820 */ /* 0x000fc40000400000 */
[----:B---3--:R-:W-:Y:S02]  /*1a90*/  FFMA.FTZ R5, R25, 1.1920928955078125e-07, R14 ;  /* 0x3400000019057823 */ /* 0x008fe4000001000e */
[----:B------:R-:W-:Y:S01]  /*1aa0*/  FMUL R25, R24, R11 ;  /* 0x0000000b18197220 */ /* 0x000fe20000400000 */
[----:B--2---:R-:W-:Y:S01]  /*1ab0*/  LEA.HI R36, R36, 0x1c, RZ, 0x1b ;  /* 0x0000001c24247811 */ /* 0x004fe200078fd8ff */
[----:B------:R-:W-:Y:S02]  /*1ac0*/  FFMA.FTZ R11, R18, R31, -0.16845393180847167969 ;  /* 0xbe2c7f30120b7423 */ /* 0x000fe4000001001f */
[----:B------:R-:W-:Y:S02]  /*1ad0*/  @P3 FMUL R16, R16, 0.25 ;  /* 0x3e80000010103820 */ /* 0x000fe40000400000 */
[----:B------:R-:W-:Y:S02]  /*1ae0*/  FFMA.FTZ R11, R18, R11, 0.1716887056827545166 ;  /* 0x3e2fcf2a120b7423 */ /* 0x000fe4000001000b */
[----:B------:R-:W-:-:S02]  /*1af0*/  @P3 FMUL R29, R29, 0.25 ;  /* 0x3e8000001d1d3820 */ /* 0x000fc40000400000 */
[----:B------:R-:W-:Y:S02]  /*1b00*/  @P3 FMUL R28, R28, 0.25 ;  /* 0x3e8000001c1c3820 */ /* 0x000fe40000400000 */
[----:B------:R-:W-:Y:S02]  /*1b10*/  @!P2 FMUL R37, R37, 16777216 ;  /* 0x4b8000002525a820 */ /* 0x000fe40000400000 */
[----:B------:R-:W-:Y:S02]  /*1b20*/  @!P2 FMUL R22, R22, 16777216 ;  /* 0x4b8000001616a820 */ /* 0x000fe40000400000 */
[----:B------:R-:W-:Y:S02]  /*1b30*/  @!P2 FMUL R15, R15, 16777216 ;  /* 0x4b8000000f0fa820 */ /* 0x000fe40000400000 */
[----:B------:R-:W-:Y:S02]  /*1b40*/  @!P2 FMUL R19, R19, 16777216 ;  /* 0x4b8000001313a820 */ /* 0x000fe40000400000 */
[----:B------:R-:W-:Y:S01]  /*1b50*/  @!P2 FMUL R30, R30, 16777216 ;  /* 0x4b8000001e1ea820 */ /* 0x000fe20000400000 */
[----:B------:R-:W-:Y:S01]  /*1b60*/  ISETP.GE.U32.AND P2, PT, R0, 0x7f800000, PT ;  /* 0x7f8000000000780c */ /* 0x000fe20003f46070 */
[----:B------:R-:W-:-:S02]  /*1b70*/  @!P4 FMUL R13, R13, 16777216 ;  /* 0x4b8000000d0dc820 */ /* 0x000fc40000400000 */
[----:B------:R-:W-:Y:S02]  /*1b80*/  @!P4 FMUL R20, R20, 16777216 ;  /* 0x4b8000001414c820 */ /* 0x000fe40000400000 */
[----:B------:R-:W-:Y:S02]  /*1b90*/  @!P4 FMUL R12, R12, 16777216 ;  /* 0x4b8000000c0cc820 */ /* 0x000fe40000400000 */
[----:B------:R-:W-:Y:S02]  /*1ba0*/  FFMA.FTZ R11, R18, R11, -0.17900948226451873779 ;  /* 0xbe374e43120b7423 */ /* 0x000fe4000001000b */
[----:B------:R-:W-:Y:S02]  /*1bb0*/  @!P4 FMUL R21, R21, 16777216 ;  /* 0x4b8000001515c820 */ /* 0x000fe40000400000 */
[----:B------:R-:W-:Y:S02]  /*1bc0*/  @!P4 FMUL R17, R17, 16777216 ;  /* 0x4b8000001111c820 */ /* 0x000fe40000400000 */
[----:B------:R-:W-:-:S02]  /*1bd0*/  @!P4 FMUL R16, R16, 16777216 ;  /* 0x4b8000001010c820 */ /* 0x000fc40000400000 */
[----:B------:R-:W-:Y:S02]  /*1be0*/  @!P4 FMUL R29, R29, 16777216 ;  /* 0x4b8000001d1dc820 */ /* 0x000fe40000400000 */
[----:B------:R-:W-:Y:S02]  /*1bf0*/  @!P4 FMUL R28, R28, 16777216 ;  /* 0x4b8000001c1cc820 */ /* 0x000fe40000400000 */
[C---:B------:R-:W-:Y:S02]  /*1c00*/  FMUL R14, R24.reuse, R37 ;  /* 0x00000025180e7220 */ /* 0x040fe40000400000 */
[C---:B------:R-:W-:Y:S02]  /*1c10*/  FMUL R22, R24.reuse, R22 ;  /* 0x0000001618167220 */ /* 0x040fe40000400000 */
[C---:B------:R-:W-:Y:S02]  /*1c20*/  FMUL R15, R24.reuse, R15 ;  /* 0x0000000f180f7220 */ /* 0x040fe40000400000 */
[----:B------:R-:W-:Y:S01]  /*1c30*/  FMUL R19, R24, R19 ;  /* 0x0000001318137220 */ /* 0x000fe20000400000 */
[----:B------:R-:W-:Y:S01]  /*1c40*/  F2FP.BF16.PACK_AB R25, R22, R25 ;  /* 0x000000191619723e */ /* 0x000fe200000010ff */
[----:B------:R-:W-:Y:S01]  /*1c50*/  FMUL R27, R24, R30 ;  /* 0x0000001e181b7220 */ /* 0x000fe20000400000 */
[----:B------:R-:W-:Y:S01]  /*1c60*/  F2FP.BF16.PACK_AB R15, R14, R15 ;  /* 0x0000000f0e0f723e */ /* 0x000fe200000010ff */
[C---:B----4-:R-:W-:Y:S01]  /*1c70*/  FMUL R24, R10.reuse, R13 ;  /* 0x0000000d0a187220 */ /* 0x050fe20000400000 */
[----:B------:R-:W-:Y:S01]  /*1c80*/  F2FP.BF16.PACK_AB R14, R19, R32 ;  /* 0x00000020130e723e */ /* 0x000fe200000010ff */
[----:B------:R-:W-:-:S02]  /*1c90*/  FMUL R20, R10, R20 ;  /* 0x000000140a147220 */ /* 0x000fc40000400000 */
[----:B------:R-:W-:Y:S02]  /*1ca0*/  FMUL R13, R10, R12 ;  /* 0x0000000c0a0d7220 */ /* 0x000fe40000400000 */
[----:B------:R-:W-:Y:S02]  /*1cb0*/  FFMA.FTZ R11, R18, R11, 0.20512372255325317383 ;  /* 0x3e520bf4120b7423 */ /* 0x000fe4000001000b */
[C---:B------:R-:W-:Y:S02]  /*1cc0*/  FMUL R21, R10.reuse, R21 ;  /* 0x000000150a157220 */ /* 0x040fe40000400000 */
[C---:B------:R-:W-:Y:S02]  /*1cd0*/  FMUL R16, R10.reuse, R16 ;  /* 0x000000100a107220 */ /* 0x040fe40000400000 */
[C---:B------:R-:W-:Y:S02]  /*1ce0*/  FMUL R23, R10.reuse, R28 ;  /* 0x0000001c0a177220 */ /* 0x040fe40000400000 */
[----:B------:R-:W-:-:S02]  /*1cf0*/  FMUL R12, R10, R17 ;  /* 0x000000110a0c7220 */ /* 0x000fc40000400000 */
[----:B------:R-:W-:Y:S01]  /*1d00*/  FMUL R29, R10, R29 ;  /* 0x0000001d0a1d7220 */ /* 0x000fe20000400000 */
[----:B------:R-:W-:Y:S01]  /*1d10*/  F2FP.BF16.PACK_AB R10, R16, R23 ;  /* 0x00000017100a723e */ /* 0x000fe200000010ff */
[----:B------:R-:W-:Y:S01]  /*1d20*/  FFMA.FTZ R17, R18, R11, -0.24046532809734344482 ;  /* 0xbe763c8b12117423 */ /* 0x000fe2000001000b */
[----:B------:R-:W-:Y:S01]  /*1d30*/  F2FP.BF16.PACK_AB R11, R20, R13 ;  /* 0x0000000d140b723e */ /* 0x000fe200000010ff */
[----:B------:R-:W-:Y:S01]  /*1d40*/  FADD R28, R9, -1 ;  /* 0xbf800000091c7421 */ /* 0x000fe20000000000 */
[----:B------:R-:W-:Y:S01]  /*1d50*/  F2FP.BF16.PACK_AB R13, R21, R24 ;  /* 0x00000018150d723e */ /* 0x000fe200000010ff */
[----:B------:R-:W-:Y:S01]  /*1d60*/  FFMA.FTZ R17, R18, R17, 0.28857114911079406738 ;  /* 0x3e93bf9912117423 */ /* 0x000fe20000010011 */
[----:B------:R-:W-:Y:S01]  /*1d70*/  F2FP.BF16.PACK_AB R12, R12, R29 ;  /* 0x0000001d0c0c723e */ /* 0x000fe200000010ff */
[----:B------:R0:W-:Y:S01]  /*1d80*/  STS.64 [R7], R10 ;  /* 0x0000000a07007388 */ /* 0x0001e20000000a00 */
[----:B------:R-:W-:Y:S01]  /*1d90*/  F2FP.BF16.PACK_AB R24, R26, R27 ;  /* 0x0000001b1a18723e */ /* 0x000fe200000010ff */
[----:B------:R-:W-:Y:S01]  /*1da0*/  FFMA.FTZ R9, R28, R31, -0.16845393180847167969 ;  /* 0xbe2c7f301c097423 */ /* 0x000fe2000001001f */
[----:B------:R-:W-:Y:S01]  /*1db0*/  LOP3.LUT R16, R7, 0x8, RZ, 0x3c, !PT ;  /* 0x0000000807107812 */ /* 0x000fe200078e3cff */
[----:B------:R1:W-:Y:S01]  /*1dc0*/  STS.64 [R7+0x100], R12 ;  /* 0x0001000c07007388 */ /* 0x0003e20000000a00 */
[----:B------:R-:W-:-:S02]  /*1dd0*/  IMAD R63, R63, c[0x0][0x1c8], RZ ;  /* 0x000072003f3f7a24 */ /* 0x000fc400078e02ff */
[C---:B------:R-:W-:Y:S01]  /*1de0*/  FFMA.FTZ R9, R28.reuse, R9, 0.1716887056827545166 ;  /* 0x3e2fcf2a1c097423 */ /* 0x040fe20000010009 */
[----:B------:R-:W-:Y:S01]  /*1df0*/  STS.64 [R16+0x400], R24 ;  /* 0x0004001810007388 */ /* 0x000fe20000000a00 */
[----:B------:R-:W-:Y:S02]  /*1e00*/  IMAD.MOV.U32 R30, RZ, RZ, c[0x0][0x1c8] ;  /* 0x00007200ff1e7624 */ /* 0x000fe400078e00ff */
[----:B------:R-:W-:Y:S01]  /*1e10*/  FFMA.FTZ R9, R28, R9, -0.17900948226451873779 ;  /* 0xbe374e431c097423 */ /* 0x000fe20000010009 */
[----:B------:R2:W-:Y:S01]  /*1e20*/  STS.64 [R16+0x500], R14 ;  /* 0x0005000e10007388 */ /* 0x0005e20000000a00 */
[----:B0-----:R-:W-:Y:S01]  /*1e30*/  LOP3.LUT R10, R8, 0x8, RZ, 0x3c, !PT ;  /* 0x00000008080a7812 */ /* 0x001fe200078e3cff */
[----:B------:R-:W-:Y:S01]  /*1e40*/  FFMA.FTZ R17, R18, R17, -0.36067417263984680176 ;  /* 0xbeb8aa4912117423 */ /* 0x000fe20000010011 */
[----:B------:R-:W-:Y:S01]  /*1e50*/  LEA R19, R30, R63, 0x2 ;  /* 0x0000003f1e137211 */ /* 0x000fe200078e10ff */
[----:B------:R-:W-:Y:S01]  /*1e60*/  FFMA.FTZ R11, R28, R9, 0.20512372255325317383 ;  /* 0x3e520bf41c0b7423 */ /* 0x000fe20000010009 */
[----:B------:R-:W-:Y:S01]  /*1e70*/  BAR.SYNC.DEFER_BLOCKING 0x0 ;  /* 0x0000000000007b1d */ /* 0x000fe20000010000 */
[----:B------:R-:W-:-:S02]  /*1e80*/  FFMA.FTZ R17, R18, R17, 0.48089820146560668945 ;  /* 0x3ef6384a12117423 */ /* 0x000fc40000010011 */
[----:B-1----:R-:W-:Y:S02]  /*1e90*/  FFMA.FTZ R13, R28, R11, -0.24046532809734344482 ;  /* 0xbe763c8b1c0d7423 */ /* 0x002fe4000001000b */
[----:B------:R-:W-:Y:S02]  /*1ea0*/  IMAD R20, R30, 0x4, R19 ;  /* 0x000000041e147824 */ /* 0x000fe400078e0213 */
[----:B------:R-:W-:Y:S01]  /*1eb0*/  FFMA.FTZ R17, R18, R17, -0.72134751081466674805 ;  /* 0xbf38aa3b12117423 */ /* 0x000fe20000010011 */
[----:B--2---:R-:W-:Y:S01]  /*1ec0*/  LEA R16, P5, R19, R3, 0x1 ;  /* 0x0000000313107211 */ /* 0x004fe200078a08ff */
[----:B------:R-:W-:Y:S01]  /*1ed0*/  FFMA.FTZ R13, R28, R13, 0.28857114911079406738 ;  /* 0x3e93bf991c0d7423 */ /* 0x000fe2000001000d */
[----:B------:R-:W-:Y:S01]  /*1ee0*/  LEA R21, R30, R20, 0x2 ;  /* 0x000000141e157211 */ /* 0x000fe200078e10ff */
[----:B------:R-:W-:Y:S01]  /*1ef0*/  FMUL R17, R18, R17 ;  /* 0x0000001112117220 */ /* 0x000fe20000400000 */
[----:B------:R-:W-:Y:S01]  /*1f00*/  LEA R14, P4, R63, R3, 0x1 ;  /* 0x000000033f0e7211 */ /* 0x000fe200078808ff */
[----:B------:R-:W-:-:S02]  /*1f10*/  FFMA.FTZ R13, R28, R13, -0.36067417263984680176 ;  /* 0xbeb8aa491c0d7423 */ /* 0x000fc4000001000d */
[----:B------:R-:W-:Y:S01]  /*1f20*/  FMUL R17, R18, R17 ;  /* 0x0000001112117220 */ /* 0x000fe20000400000 */
[-C--:B------:R-:W-:Y:S01]  /*1f30*/  LEA.HI.X.SX32 R15, R63, R4.reuse, 0x1, P4 ;  /* 0x000000043f0f7211 */ /* 0x080fe200020f0eff */
[----:B------:R-:W-:Y:S02]  /*1f40*/  IMAD R25, R30, 0x4, R21 ;  /* 0x000000041e197824 */ /* 0x000fe400078e0215 */
[----:B------:R-:W-:Y:S01]  /*1f50*/  FFMA.FTZ R7, R18, 1.4426950216293334961, R17 ;  /* 0x3fb8aa3b12077823 */ /* 0x000fe20000010011 */
[----:B------:R-:W-:Y:S01]  /*1f60*/  LEA R18, P6, R20, R3, 0x1 ;  /* 0x0000000314127211 */ /* 0x000fe200078c08ff */
[----:B------:R-:W-:Y:S01]  /*1f70*/  FFMA.FTZ R13, R28, R13, 0.48089820146560668945 ;  /* 0x3ef6384a1c0d7423 */ /* 0x000fe2000001000d */
[----:B------:R-:W-:Y:S01]  /*1f80*/  LEA R29, R30, R25, 0x2 ;  /* 0x000000191e1d7211 */ /* 0x000fe200078e10ff */
[----:B------:R-:W-:Y:S01]  /*1f90*/  IMAD R22, R36, c[0x0][0x1c8], RZ ;  /* 0x0000720024167a24 */ /* 0x000fe200078e02ff */
[----:B------:R-:W0:Y:S01]  /*1fa0*/  LDS.64 R8, [R8] ;  /* 0x0000000008087984 */ /* 0x000e220000000a00 */
[-C--:B------:R-:W-:Y:S01]  /*1fb0*/  LEA.HI.X.SX32 R17, R19, R4.reuse, 0x1, P5 ;  /* 0x0000000413117211 */ /* 0x080fe200028f0eff */
[----:B------:R-:W-:Y:S01]  /*1fc0*/  FFMA.FTZ R23, R28, R13, -0.72134751081466674805 ;  /* 0xbf38aa3b1c177423 */ /* 0x000fe2000001000d */
[-C--:B------:R-:W-:Y:S01]  /*1fd0*/  LEA.HI.X.SX32 R19, R20, R4.reuse, 0x1, P6 ;  /* 0x0000000414137211 */ /* 0x080fe200030f0eff */
[----:B------:R-:W1:Y:S01]  /*1fe0*/  LDS.64 R10, [R10] ;  /* 0x000000000a0a7984 */ /* 0x000e620000000a00 */
[-C--:B------:R-:W-:Y:S01]  /*1ff0*/  LEA R12, P3, R22, R3.reuse, 0x1 ;  /* 0x00000003160c7211 */ /* 0x080fe200078608ff */
[----:B------:R-:W-:Y:S01]  /*2000*/  IMAD R30, R30, 0x4, R29 ;  /* 0x000000041e1e7824 */ /* 0x000fe200078e021d */
[C---:B------:R-:W-:Y:S01]  /*2010*/  LEA R20, P4, R21.reuse, R3, 0x1 ;  /* 0x0000000315147211 */ /* 0x040fe200078808ff */
[----:B------:R-:W-:Y:S01]  /*2020*/  FMUL R23, R28, R23 ;  /* 0x000000171c177220 */ /* 0x000fe20000400000 */
[-C--:B------:R-:W-:Y:S01]  /*2030*/  LEA.HI.X.SX32 R13, R22, R4.reuse, 0x1, P3 ;  /* 0x00000004160d7211 */ /* 0x080fe200018f0eff */
[----:B------:R-:W-:Y:S01]  /*2040*/  FADD R6, R6, R7 ;  /* 0x0000000706067221 */ /* 0x000fe20000000000 */
[----:B------:R-:W-:Y:S01]  /*2050*/  LEA.HI.X.SX32 R21, R21, R4, 0x1, P4 ;  /* 0x0000000415157211 */ /* 0x000fe200020f0eff */
[----:B------:R-:W-:Y:S01]  /*2060*/  @P1 IMAD.MOV.U32 R7, RZ, RZ, 0x7f800000 ;  /* 0x7f800000ff071424 */ /* 0x000fe200078e00ff */
[----:B------:R-:W-:-:S02]  /*2070*/  LEA R26, P3, R25, R3, 0x1 ;  /* 0x00000003191a7211 */ /* 0x000fc400078608ff */
[-C--:B------:R-:W-:Y:S02]  /*2080*/  LEA R24, P4, R29, R3.reuse, 0x1 ;  /* 0x000000031d187211 */ /* 0x080fe400078808ff */
[----:B------:R-:W-:Y:S01]  /*2090*/  LEA R22, P5, R30, R3, 0x1 ;  /* 0x000000031e167211 */ /* 0x000fe200078a08ff */
[C---:B------:R-:W-:Y:S01]  /*20a0*/  FMUL R3, R28.reuse, R23 ;  /* 0x000000171c037220 */ /* 0x040fe20000400000 */
[-C--:B------:R-:W-:Y:S02]  /*20b0*/  LEA.HI.X.SX32 R27, R25, R4.reuse, 0x1, P3 ;  /* 0x00000004191b7211 */ /* 0x080fe400018f0eff */
[-C--:B------:R-:W-:Y:S01]  /*20c0*/  LEA.HI.X.SX32 R25, R29, R4.reuse, 0x1, P4 ;  /* 0x000000041d197211 */ /* 0x080fe200020f0eff */
[----:B------:R-:W-:Y:S01]  /*20d0*/  FFMA.FTZ R28, R28, 1.4426950216293334961, R3 ;  /* 0x3fb8aa3b1c1c7823 */ /* 0x000fe20000010003 */
[----:B------:R-:W-:Y:S02]  /*20e0*/  @P2 MOV R3, 0x7f800000 ;  /* 0x7f80000000032802 */ /* 0x000fe40000000f00 */
[----:B------:R-:W-:Y:S01]  /*20f0*/  LEA.HI.X.SX32 R23, R30, R4, 0x1, P5 ;  /* 0x000000041e177211 */ /* 0x000fe200028f0eff */
[----:B------:R-:W-:Y:S01]  /*2100*/  FADD R5, R5, R28 ;  /* 0x0000001c05057221 */ /* 0x000fe20000000000 */
[C---:B------:R-:W-:Y:S01]  /*2110*/  FSETP.NEU.AND P3, PT, R0.reuse, RZ, PT ;  /* 0x000000ff0000720b */ /* 0x040fe20003f6d000 */
[----:B------:R-:W-:Y:S01]  /*2120*/  @P2 FFMA.FTZ R6, R0, R3, +INF ;  /* 0x7f80000000062423 */ /* 0x000fe20000010003 */
[C---:B------:R-:W-:Y:S01]  /*2130*/  FSETP.NEU.AND P2, PT, R2.reuse, RZ, PT ;  /* 0x000000ff0200720b */ /* 0x040fe20003f4d000 */
[----:B------:R-:W-:-:S03]  /*2140*/  @P1 FFMA.FTZ R5, R2, R7, +INF ;  /* 0x7f80000002051423 */ /* 0x000fc60000010007 */
[----:B------:R-:W-:Y:S02]  /*2150*/  FSEL R3, R6, -INF , P3 ;  /* 0xff80000006037808 */ /* 0x000fe40001800000 */
[----:B------:R-:W-:-:S03]  /*2160*/  FSEL R0, R5, -INF , P2 ;  /* 0xff80000005007808 */ /* 0x000fc60001000000 */
[----:B------:R-:W-:Y:S01]  /*2170*/  FFMA R40, R3, 0.69314718246459960938, R40 ;  /* 0x3f31721803287823 */ /* 0x000fe20000000028 */
[----:B0-----:R-:W-:Y:S01]  /*2180*/  PRMT R2, R8, 0x7632, R2 ;  /* 0x0000763208027816 */ /* 0x001fe20000000002 */
[----:B------:R0:W-:Y:S01]  /*2190*/  STG.E.U16 [R14.64], R8 ;  /* 0x000000080e007986 */ /* 0x0001e2000c101506 */
[----:B------:R-:W-:Y:S01]  /*21a0*/  PRMT R7, R9, 0x7632, R7 ;  /* 0x0000763209077816 */ /* 0x000fe20000000007 */
[----:B------:R-:W-:Y:S01]  /*21b0*/  FFMA R41, R0, 0.69314718246459960938, R41 ;  /* 0x3f31721800297823 */ /* 0x000fe20000000029 */
[----:B-1----:R-:W-:Y:S01]  /*21c0*/  PRMT R4, R10, 0x7632, R4 ;  /* 0x000076320a047816 */ /* 0x002fe20000000004 */
[----:B------:R0:W-:Y:S01]  /*21d0*/  STG.E.U16 [R16.64], R10 ;  /* 0x0000000a10007986 */ /* 0x0001e2000c101506 */
[----:B------:R-:W-:-:S03]  /*21e0*/  PRMT R6, R11, 0x7632, R6 ;  /* 0x000076320b067816 */ /* 0x000fc60000000006 */
[----:B------:R0:W-:Y:S04]  /*21f0*/  STG.E.U16 [R18.64], R2 ;  /* 0x0000000212007986 */ /* 0x0001e8000c101506 */
[----:B------:R0:W-:Y:S04]  /*2200*/  STG.E.U16 [R20.64], R4 ;  /* 0x0000000414007986 */ /* 0x0001e8000c101506 */
[----:B------:R0:W-:Y:S04]  /*2210*/  STG.E.U16 [R26.64], R9 ;  /* 0x000000091a007986 */ /* 0x0001e8000c101506 */
[----:B------:R0:W-:Y:S04]  /*2220*/  STG.E.U16 [R24.64], R11 ;  /* 0x0000000b18007986 */ /* 0x0001e8000c101506 */
[----:B------:R0:W-:Y:S04]  /*2230*/  STG.E.U16 [R22.64], R7 ;  /* 0x0000000716007986 */ /* 0x0001e8000c101506 */
[----:B------:R0:W-:Y:S04]  /*2240*/  STG.E.U16 [R12.64], R6 ;  /* 0x000000060c007986 */ /* 0x0001e8000c101506 */
[----:B------:R-:W-:Y:S06]  /*2250*/  BAR.SYNC.DEFER_BLOCKING 0x0 ;  /* 0x0000000000007b1d */ /* 0x000fec0000010000 */
[----:B------:R0:W-:Y:S04]  /*2260*/  STS.64 [R67], R40 ;  /* 0x0000002843007388 */ /* 0x0001e80000000a00 */
[----:B------:R-:W-:Y:S06]  /*2270*/  BAR.SYNC.DEFER_BLOCKING 0x0 ;  /* 0x0000000000007b1d */ /* 0x000fec0000010000 */
[----:B------:R-:W-:Y:S05]  /*2280*/  @P0 EXIT ;  /* 0x000000000000094d */ /* 0x000fea0003800000 */
[----:B0-----:R-:W0:Y:S01]  /*2290*/  LDS R69, [R69] ;  /* 0x0000000045457984 */ /* 0x001e220000000800 */
[----:B------:R-:W-:Y:S01]  /*22a0*/  IMAD R0, R34, c[0x0][0x1cc], RZ ;  /* 0x0000730022007a24 */ /* 0x000fe200078e02ff */
[C---:B------:R-:W-:Y:S01]  /*22b0*/  SHF.L.U32 R3, R61.reuse, 0x2, RZ ;  /* 0x000000023d037819 */ /* 0x040fe200000006ff */
[----:B------:R-:W-:-:S04]  /*22c0*/  IMAD.HI R61, R61, 0x4, RZ ;  /* 0x000000043d3d7827 */ /* 0x000fc800078e02ff */
[C---:B------:R-:W-:Y:S02]  /*22d0*/  IMAD.SHL.U32 R2, R0.reuse, 0x4, RZ ;  /* 0x0000000400027824 */ /* 0x040fe400078e00ff */
[----:B------:R-:W-:-:S03]  /*22e0*/  IMAD.HI R0, R0, 0x4, RZ ;  /* 0x0000000400007827 */ /* 0x000fc600078e02ff */
[----:B------:R-:W-:-:S04]  /*22f0*/  IADD3 R2, P0, P1, R3, c[0x0][0x180], R2 ;  /* 0x0000600003027a10 */ /* 0x000fc8000791e002 */
[----:B------:R-:W-:-:S05]  /*2300*/  IADD3.X R3, R61, c[0x0][0x184], R0, P0, P1 ;  /* 0x000061003d037a10 */ /* 0x000fca00007e2400 */
[----:B0-----:R-:W-:Y:S01]  /*2310*/  STG.E [R2.64], R69 ;  /* 0x0000004502007986 */ /* 0x001fe2000c101906 */
[----:B------:R-:W-:Y:S05]  /*2320*/  EXIT ;  /* 0x000000000000794d */ /* 0x000fea0003800000 */
.L_x_2:
[----:B------:R-:W-:-:S00]  /*2330*/  BRA `(.L_x_2) ;  /* 0xfffffff000007947 */ /* 0x000fc0000383ffff */
[----:B------:R-:W-:-:S00]  /*2340*/  NOP ;  /* 0x0000000000007918 */ /* 0x000fc00000000000 */
        /* <DEDUP_REMOVED lines=11> */
.L_x_3:


//--------------------- .nv.global.init           --------------------------
	.section	.nv.global.init,"aw",@progbits
.nv.global.init:
	.type		_$_str,@object
	.size		_$_str,(.L_0 - _$_str)
_$_str:
        /*0000*/ 	.byte	0x5f, 0x5f, 0x43, 0x55, 0x44, 0x41, 0x5f, 0x46, 0x54, 0x5a, 0x00
.L_0:


//--------------------- .nv.shared.attn_fwd       --------------------------
	.section	.nv.shared.attn_fwd,"aw",@nobits
	.sectionflags	@""
	.align	16
